//
// Generated by NVIDIA NVVM Compiler
//
// Compiler Build ID: CL-36424714
// Cuda compilation tools, release 13.0, V13.0.88
// Based on NVVM 20.0.0
//

.version 9.0
.target sm_100
.address_size 64

	// .globl	hwc_uint8_to_nchw_float32_kernel

.visible .entry hwc_uint8_to_nchw_float32_kernel(
	.param .u64 .ptr .align 1 hwc_uint8_to_nchw_float32_kernel_param_0,
	.param .u64 .ptr .align 1 hwc_uint8_to_nchw_float32_kernel_param_1,
	.param .u32 hwc_uint8_to_nchw_float32_kernel_param_2,
	.param .u32 hwc_uint8_to_nchw_float32_kernel_param_3,
	.param .u32 hwc_uint8_to_nchw_float32_kernel_param_4
)
{
	.reg .pred 	%p<4>;
	.reg .b16 	%rs<7>;
	.reg .b32 	%r<18>;
	.reg .b32 	%f<7>;
	.reg .b64 	%rd<14>;

	ld.param.u64 	%rd1, [hwc_uint8_to_nchw_float32_kernel_param_0];
	ld.param.u64 	%rd2, [hwc_uint8_to_nchw_float32_kernel_param_1];
	ld.param.u32 	%r6, [hwc_uint8_to_nchw_float32_kernel_param_2];
	ld.param.u32 	%r4, [hwc_uint8_to_nchw_float32_kernel_param_3];
	ld.param.u32 	%r5, [hwc_uint8_to_nchw_float32_kernel_param_4];
	mov.u32 	%r7, %ctaid.x;
	mov.u32 	%r8, %ntid.x;
	mov.u32 	%r9, %tid.x;
	mad.lo.s32 	%r1, %r7, %r8, %r9;
	mov.u32 	%r10, %ctaid.y;
	mov.u32 	%r11, %ntid.y;
	mov.u32 	%r12, %tid.y;
	mad.lo.s32 	%r13, %r10, %r11, %r12;
	setp.ge.s32 	%p1, %r1, %r4;
	setp.ge.s32 	%p2, %r13, %r6;
	or.pred  	%p3, %p1, %p2;
	@%p3 bra 	$L__BB0_2;
	cvta.to.global.u64 	%rd3, %rd1;
	cvta.to.global.u64 	%rd4, %rd2;
	mul.lo.s32 	%r14, %r5, %r13;
	cvt.s64.s32 	%rd5, %r14;
	mul.lo.s32 	%r15, %r1, 3;
	cvt.s64.s32 	%rd6, %r15;
	add.s64 	%rd7, %rd5, %rd6;
	add.s64 	%rd8, %rd3, %rd7;
	ld.global.nc.u8 	%rs1, [%rd8];
	cvt.u16.u8 	%rs2, %rs1;
	ld.global.nc.u8 	%rs3, [%rd8+1];
	cvt.u16.u8 	%rs4, %rs3;
	ld.global.nc.u8 	%rs5, [%rd8+2];
	cvt.u16.u8 	%rs6, %rs5;
	mul.lo.s32 	%r16, %r4, %r6;
	cvt.rn.f32.u16 	%f1, %rs2;
	div.rn.f32 	%f2, %f1, 0f437F0000;
	mad.lo.s32 	%r17, %r4, %r13, %r1;
	mul.wide.s32 	%rd9, %r17, 4;
	add.s64 	%rd10, %rd4, %rd9;
	st.global.f32 	[%rd10], %f2;
	cvt.rn.f32.u16 	%f3, %rs4;
	div.rn.f32 	%f4, %f3, 0f437F0000;
	mul.wide.s32 	%rd11, %r16, 4;
	add.s64 	%rd12, %rd10, %rd11;
	st.global.f32 	[%rd12], %f4;
	cvt.rn.f32.u16 	%f5, %rs6;
	div.rn.f32 	%f6, %f5, 0f437F0000;
	add.s64 	%rd13, %rd12, %rd11;
	st.global.f32 	[%rd13], %f6;
$L__BB0_2:
	ret;

}
	// .globl	nchw_float32_to_hwc_uint8_kernel
.visible .entry nchw_float32_to_hwc_uint8_kernel(
	.param .u64 .ptr .align 1 nchw_float32_to_hwc_uint8_kernel_param_0,
	.param .u64 .ptr .align 1 nchw_float32_to_hwc_uint8_kernel_param_1,
	.param .u32 nchw_float32_to_hwc_uint8_kernel_param_2,
	.param .u32 nchw_float32_to_hwc_uint8_kernel_param_3,
	.param .u32 nchw_float32_to_hwc_uint8_kernel_param_4
)
{
	.reg .pred 	%p<7>;
	.reg .b16 	%rs<13>;
	.reg .b32 	%r<21>;
	.reg .b32 	%f<16>;
	.reg .b64 	%rd<14>;

	ld.param.u64 	%rd2, [nchw_float32_to_hwc_uint8_kernel_param_0];
	ld.param.u64 	%rd3, [nchw_float32_to_hwc_uint8_kernel_param_1];
	ld.param.u32 	%r7, [nchw_float32_to_hwc_uint8_kernel_param_2];
	ld.param.u32 	%r5, [nchw_float32_to_hwc_uint8_kernel_param_3];
	ld.param.u32 	%r6, [nchw_float32_to_hwc_uint8_kernel_param_4];
	mov.u32 	%r8, %ctaid.x;
	mov.u32 	%r9, %ntid.x;
	mov.u32 	%r10, %tid.x;
	mad.lo.s32 	%r1, %r8, %r9, %r10;
	mov.u32 	%r11, %ctaid.y;
	mov.u32 	%r12, %ntid.y;
	mov.u32 	%r13, %tid.y;
	mad.lo.s32 	%r14, %r11, %r12, %r13;
	setp.ge.s32 	%p1, %r1, %r5;
	setp.ge.s32 	%p2, %r14, %r7;
	or.pred  	%p3, %p1, %p2;
	@%p3 bra 	$L__BB1_8;
	cvta.to.global.u64 	%rd4, %rd2;
	mul.lo.s32 	%r15, %r5, %r7;
	mad.lo.s32 	%r16, %r5, %r14, %r1;
	mul.wide.s32 	%rd5, %r16, 4;
	add.s64 	%rd6, %rd4, %rd5;
	ld.global.nc.f32 	%f1, [%rd6];
	mul.wide.s32 	%rd7, %r15, 4;
	add.s64 	%rd8, %rd6, %rd7;
	ld.global.nc.f32 	%f2, [%rd8];
	add.s64 	%rd9, %rd8, %rd7;
	ld.global.nc.f32 	%f3, [%rd9];
	mul.lo.s32 	%r3, %r6, %r14;
	abs.f32 	%f4, %f1;
	setp.equ.f32 	%p4, %f4, 0f7F800000;
	mov.b16 	%rs10, 0;
	@%p4 bra 	$L__BB1_3;
	fma.rn.f32 	%f5, %f1, 0f437F0000, 0f3F000000;
	max.f32 	%f6, %f5, 0f00000000;
	min.f32 	%f7, %f6, 0f437F0000;
	cvt.rzi.u32.f32 	%r17, %f7;
	cvt.u16.u32 	%rs10, %r17;
$L__BB1_3:
	mul.lo.s32 	%r18, %r1, 3;
	cvt.s64.s32 	%rd10, %r18;
	cvt.s64.s32 	%rd11, %r3;
	add.s64 	%rd12, %rd11, %rd10;
	cvta.to.global.u64 	%rd13, %rd3;
	add.s64 	%rd1, %rd13, %rd12;
	st.global.u8 	[%rd1], %rs10;
	abs.f32 	%f8, %f2;
	setp.equ.f32 	%p5, %f8, 0f7F800000;
	mov.b16 	%rs11, 0;
	@%p5 bra 	$L__BB1_5;
	fma.rn.f32 	%f9, %f2, 0f437F0000, 0f3F000000;
	max.f32 	%f10, %f9, 0f00000000;
	min.f32 	%f11, %f10, 0f437F0000;
	cvt.rzi.u32.f32 	%r19, %f11;
	cvt.u16.u32 	%rs11, %r19;
$L__BB1_5:
	st.global.u8 	[%rd1+1], %rs11;
	abs.f32 	%f12, %f3;
	setp.equ.f32 	%p6, %f12, 0f7F800000;
	mov.b16 	%rs12, 0;
	@%p6 bra 	$L__BB1_7;
	fma.rn.f32 	%f13, %f3, 0f437F0000, 0f3F000000;
	max.f32 	%f14, %f13, 0f00000000;
	min.f32 	%f15, %f14, 0f437F0000;
	cvt.rzi.u32.f32 	%r20, %f15;
	cvt.u16.u32 	%rs12, %r20;
$L__BB1_7:
	st.global.u8 	[%rd1+2], %rs12;
$L__BB1_8:
	ret;

}
	// .globl	hwc4_uint8_to_nchw_float32_kernel
.visible .entry hwc4_uint8_to_nchw_float32_kernel(
	.param .u64 .ptr .align 1 hwc4_uint8_to_nchw_float32_kernel_param_0,
	.param .u64 .ptr .align 1 hwc4_uint8_to_nchw_float32_kernel_param_1,
	.param .u32 hwc4_uint8_to_nchw_float32_kernel_param_2,
	.param .u32 hwc4_uint8_to_nchw_float32_kernel_param_3,
	.param .u32 hwc4_uint8_to_nchw_float32_kernel_param_4,
	.param .u32 hwc4_uint8_to_nchw_float32_kernel_param_5,
	.param .u32 hwc4_uint8_to_nchw_float32_kernel_param_6,
	.param .u32 hwc4_uint8_to_nchw_float32_kernel_param_7
)
{
	.reg .pred 	%p<4>;
	.reg .b16 	%rs<7>;
	.reg .b32 	%r<30>;
	.reg .b32 	%f<7>;
	.reg .b64 	%rd<18>;

	ld.param.u64 	%rd1, [hwc4_uint8_to_nchw_float32_kernel_param_0];
	ld.param.u64 	%rd2, [hwc4_uint8_to_nchw_float32_kernel_param_1];
	ld.param.u32 	%r9, [hwc4_uint8_to_nchw_float32_kernel_param_2];
	ld.param.u32 	%r4, [hwc4_uint8_to_nchw_float32_kernel_param_3];
	ld.param.u32 	%r5, [hwc4_uint8_to_nchw_float32_kernel_param_4];
	ld.param.u32 	%r6, [hwc4_uint8_to_nchw_float32_kernel_param_5];
	ld.param.u32 	%r7, [hwc4_uint8_to_nchw_float32_kernel_param_6];
	ld.param.u32 	%r8, [hwc4_uint8_to_nchw_float32_kernel_param_7];
	mov.u32 	%r10, %ctaid.x;
	mov.u32 	%r11, %ntid.x;
	mov.u32 	%r12, %tid.x;
	mad.lo.s32 	%r1, %r10, %r11, %r12;
	mov.u32 	%r13, %ctaid.y;
	mov.u32 	%r14, %ntid.y;
	mov.u32 	%r15, %tid.y;
	mad.lo.s32 	%r16, %r13, %r14, %r15;
	setp.ge.s32 	%p1, %r1, %r4;
	setp.ge.s32 	%p2, %r16, %r9;
	or.pred  	%p3, %p1, %p2;
	@%p3 bra 	$L__BB2_2;
	cvta.to.global.u64 	%rd3, %rd1;
	cvta.to.global.u64 	%rd4, %rd2;
	min.s32 	%r17, %r6, 3;
	max.s32 	%r18, %r17, 0;
	min.s32 	%r19, %r7, 3;
	max.s32 	%r20, %r19, 0;
	min.s32 	%r21, %r8, 3;
	max.s32 	%r22, %r21, 0;
	mul.lo.s32 	%r23, %r5, %r16;
	cvt.s64.s32 	%rd5, %r23;
	add.s64 	%rd6, %rd3, %rd5;
	shl.b32 	%r24, %r1, 2;
	or.b32  	%r25, %r24, %r18;
	cvt.s64.s32 	%rd7, %r25;
	add.s64 	%rd8, %rd6, %rd7;
	ld.global.nc.u8 	%rs1, [%rd8];
	cvt.u16.u8 	%rs2, %rs1;
	or.b32  	%r26, %r24, %r20;
	cvt.s64.s32 	%rd9, %r26;
	add.s64 	%rd10, %rd6, %rd9;
	ld.global.nc.u8 	%rs3, [%rd10];
	cvt.u16.u8 	%rs4, %rs3;
	or.b32  	%r27, %r24, %r22;
	cvt.s64.s32 	%rd11, %r27;
	add.s64 	%rd12, %rd6, %rd11;
	ld.global.nc.u8 	%rs5, [%rd12];
	cvt.u16.u8 	%rs6, %rs5;
	mul.lo.s32 	%r28, %r4, %r9;
	cvt.rn.f32.u16 	%f1, %rs2;
	div.rn.f32 	%f2, %f1, 0f437F0000;
	mad.lo.s32 	%r29, %r4, %r16, %r1;
	mul.wide.s32 	%rd13, %r29, 4;
	add.s64 	%rd14, %rd4, %rd13;
	st.global.f32 	[%rd14], %f2;
	cvt.rn.f32.u16 	%f3, %rs4;
	div.rn.f32 	%f4, %f3, 0f437F0000;
	mul.wide.s32 	%rd15, %r28, 4;
	add.s64 	%rd16, %rd14, %rd15;
	st.global.f32 	[%rd16], %f4;
	cvt.rn.f32.u16 	%f5, %rs6;
	div.rn.f32 	%f6, %f5, 0f437F0000;
	add.s64 	%rd17, %rd16, %rd15;
	st.global.f32 	[%rd17], %f6;
$L__BB2_2:
	ret;

}
	// .globl	nchw_float32_to_hwc4_uint8_kernel
.visible .entry nchw_float32_to_hwc4_uint8_kernel(
	.param .u64 .ptr .align 1 nchw_float32_to_hwc4_uint8_kernel_param_0,
	.param .u64 .ptr .align 1 nchw_float32_to_hwc4_uint8_kernel_param_1,
	.param .u32 nchw_float32_to_hwc4_uint8_kernel_param_2,
	.param .u32 nchw_float32_to_hwc4_uint8_kernel_param_3,
	.param .u32 nchw_float32_to_hwc4_uint8_kernel_param_4,
	.param .u32 nchw_float32_to_hwc4_uint8_kernel_param_5,
	.param .u32 nchw_float32_to_hwc4_uint8_kernel_param_6,
	.param .u32 nchw_float32_to_hwc4_uint8_kernel_param_7,
	.param .u32 nchw_float32_to_hwc4_uint8_kernel_param_8
)
{
	.reg .pred 	%p<7>;
	.reg .b16 	%rs<14>;
	.reg .b32 	%r<37>;
	.reg .b32 	%f<16>;
	.reg .b64 	%rd<20>;

	ld.param.u64 	%rd2, [nchw_float32_to_hwc4_uint8_kernel_param_0];
	ld.param.u64 	%rd3, [nchw_float32_to_hwc4_uint8_kernel_param_1];
	ld.param.u32 	%r15, [nchw_float32_to_hwc4_uint8_kernel_param_2];
	ld.param.u32 	%r9, [nchw_float32_to_hwc4_uint8_kernel_param_3];
	ld.param.u32 	%r10, [nchw_float32_to_hwc4_uint8_kernel_param_4];
	ld.param.u32 	%r11, [nchw_float32_to_hwc4_uint8_kernel_param_5];
	ld.param.u32 	%r12, [nchw_float32_to_hwc4_uint8_kernel_param_6];
	ld.param.u32 	%r13, [nchw_float32_to_hwc4_uint8_kernel_param_7];
	ld.param.u32 	%r14, [nchw_float32_to_hwc4_uint8_kernel_param_8];
	mov.u32 	%r16, %ctaid.x;
	mov.u32 	%r17, %ntid.x;
	mov.u32 	%r18, %tid.x;
	mad.lo.s32 	%r1, %r16, %r17, %r18;
	mov.u32 	%r19, %ctaid.y;
	mov.u32 	%r20, %ntid.y;
	mov.u32 	%r21, %tid.y;
	mad.lo.s32 	%r22, %r19, %r20, %r21;
	setp.ge.s32 	%p1, %r1, %r9;
	setp.ge.s32 	%p2, %r22, %r15;
	or.pred  	%p3, %p1, %p2;
	@%p3 bra 	$L__BB3_8;
	cvta.to.global.u64 	%rd4, %rd2;
	cvta.to.global.u64 	%rd5, %rd3;
	min.s32 	%r23, %r11, 3;
	max.s32 	%r3, %r23, 0;
	min.s32 	%r24, %r12, 3;
	max.s32 	%r4, %r24, 0;
	min.s32 	%r25, %r13, 3;
	max.s32 	%r5, %r25, 0;
	min.s32 	%r26, %r14, 3;
	max.s32 	%r6, %r26, 0;
	mul.lo.s32 	%r27, %r9, %r15;
	mad.lo.s32 	%r28, %r9, %r22, %r1;
	mul.wide.s32 	%rd6, %r28, 4;
	add.s64 	%rd7, %rd4, %rd6;
	ld.global.nc.f32 	%f1, [%rd7];
	mul.wide.s32 	%rd8, %r27, 4;
	add.s64 	%rd9, %rd7, %rd8;
	ld.global.nc.f32 	%f2, [%rd9];
	add.s64 	%rd10, %rd9, %rd8;
	ld.global.nc.f32 	%f3, [%rd10];
	mul.lo.s32 	%r29, %r10, %r22;
	cvt.s64.s32 	%rd11, %r29;
	add.s64 	%rd1, %rd5, %rd11;
	abs.f32 	%f4, %f1;
	setp.equ.f32 	%p4, %f4, 0f7F800000;
	mov.b16 	%rs11, 0;
	@%p4 bra 	$L__BB3_3;
	fma.rn.f32 	%f5, %f1, 0f437F0000, 0f3F000000;
	max.f32 	%f6, %f5, 0f00000000;
	min.f32 	%f7, %f6, 0f437F0000;
	cvt.rzi.u32.f32 	%r30, %f7;
	cvt.u16.u32 	%rs11, %r30;
$L__BB3_3:
	shl.b32 	%r7, %r1, 2;
	or.b32  	%r31, %r7, %r3;
	cvt.s64.s32 	%rd12, %r31;
	add.s64 	%rd13, %rd1, %rd12;
	st.global.u8 	[%rd13], %rs11;
	abs.f32 	%f8, %f2;
	setp.equ.f32 	%p5, %f8, 0f7F800000;
	mov.b16 	%rs12, 0;
	@%p5 bra 	$L__BB3_5;
	fma.rn.f32 	%f9, %f2, 0f437F0000, 0f3F000000;
	max.f32 	%f10, %f9, 0f00000000;
	min.f32 	%f11, %f10, 0f437F0000;
	cvt.rzi.u32.f32 	%r32, %f11;
	cvt.u16.u32 	%rs12, %r32;
$L__BB3_5:
	add.s32 	%r33, %r7, %r4;
	cvt.s64.s32 	%rd14, %r33;
	add.s64 	%rd15, %rd1, %rd14;
	st.global.u8 	[%rd15], %rs12;
	abs.f32 	%f12, %f3;
	setp.equ.f32 	%p6, %f12, 0f7F800000;
	mov.b16 	%rs13, 0;
	@%p6 bra 	$L__BB3_7;
	fma.rn.f32 	%f13, %f3, 0f437F0000, 0f3F000000;
	max.f32 	%f14, %f13, 0f00000000;
	min.f32 	%f15, %f14, 0f437F0000;
	cvt.rzi.u32.f32 	%r34, %f15;
	cvt.u16.u32 	%rs13, %r34;
$L__BB3_7:
	add.s32 	%r35, %r7, %r5;
	cvt.s64.s32 	%rd16, %r35;
	add.s64 	%rd17, %rd1, %rd16;
	st.global.u8 	[%rd17], %rs13;
	add.s32 	%r36, %r7, %r6;
	cvt.s64.s32 	%rd18, %r36;
	add.s64 	%rd19, %rd1, %rd18;
	mov.b16 	%rs10, 255;
	st.global.u8 	[%rd19], %rs10;
$L__BB3_8:
	ret;

}


// ===== COMPILED SASS (sm_100) =====

	.target	sm_100

	.elftype	@"ET_EXEC"


//--------------------- .note.nv.tkinfo           --------------------------
	.section	.note.nv.tkinfo,"",@"SHT_NOTE"
	.sectionflags	@"SHF_NOTE_NV_TKINFO"
	.tkinfo
        /*0018*/ 	.word	0x00000002
        /*0030*/ 	.string	""
        /*0030*/ 	.string	"ptxas"
        /*0030*/ 	.string	"Cuda compilation tools, release 13.0, V13.0.88"
        /*0030*/ 	.string	"Build cuda_13.0.r13.0/compiler.36424714_0"
        /*0030*/ 	.string	"-arch sm_100 -m 64 "



//--------------------- .note.nv.cuinfo           --------------------------
	.section	.note.nv.cuinfo,"",@"SHT_NOTE"
	.sectionflags	@"SHF_NOTE_NV_CUINFO"
        /*0018*/ 	.short	0x0002
        /*001a*/ 	.short	0x0064
        /*001c*/ 	.short	0x0082
	.zero		2


//--------------------- .nv.info                  --------------------------
	.section	.nv.info,"",@"SHT_CUDA_INFO"
	.align	4


	//----- nvinfo : EIATTR_REGCOUNT
	.align		4
        /*0000*/ 	.byte	0x04, 0x2f
        /*0002*/ 	.short	(.L_1 - .L_0)
	.align		4
.L_0:
        /*0004*/ 	.word	index@(hwc_uint8_to_nchw_float32_kernel)
        /*0008*/ 	.word	0x00000014


	//----- nvinfo : EIATTR_FRAME_SIZE
	.align		4
.L_1:
        /*000c*/ 	.byte	0x04, 0x11
        /*000e*/ 	.short	(.L_3 - .L_2)
	.align		4
.L_2:
        /*0010*/ 	.word	index@($__internal_1_$__cuda_sm3x_div_rn_noftz_f32_slowpath)
        /*0014*/ 	.word	0x00000000


	//----- nvinfo : EIATTR_FRAME_SIZE
	.align		4
.L_3:
        /*0018*/ 	.byte	0x04, 0x11
        /*001a*/ 	.short	(.L_5 - .L_4)
	.align		4
.L_4:
        /*001c*/ 	.word	index@(hwc_uint8_to_nchw_float32_kernel)
        /*0020*/ 	.word	0x00000000


	//----- nvinfo : EIATTR_REGCOUNT
	.align		4
.L_5:
        /*0024*/ 	.byte	0x04, 0x2f
        /*0026*/ 	.short	(.L_7 - .L_6)
	.align		4
.L_6:
        /*0028*/ 	.word	index@(nchw_float32_to_hwc_uint8_kernel)
        /*002c*/ 	.word	0x0000000f


	//----- nvinfo : EIATTR_FRAME_SIZE
	.align		4
.L_7:
        /*0030*/ 	.byte	0x04, 0x11
        /*0032*/ 	.short	(.L_9 - .L_8)
	.align		4
.L_8:
        /*0034*/ 	.word	index@(nchw_float32_to_hwc_uint8_kernel)
        /*0038*/ 	.word	0x00000000


	//----- nvinfo : EIATTR_REGCOUNT
	.align		4
.L_9:
        /*003c*/ 	.byte	0x04, 0x2f
        /*003e*/ 	.short	(.L_11 - .L_10)
	.align		4
.L_10:
        /*0040*/ 	.word	index@(hwc4_uint8_to_nchw_float32_kernel)
        /*0044*/ 	.word	0x00000014


	//----- nvinfo : EIATTR_FRAME_SIZE
	.align		4
.L_11:
        /*0048*/ 	.byte	0x04, 0x11
        /*004a*/ 	.short	(.L_13 - .L_12)
	.align		4
.L_12:
        /*004c*/ 	.word	index@($__internal_0_$__cuda_sm3x_div_rn_noftz_f32_slowpath)
        /*0050*/ 	.word	0x00000000


	//----- nvinfo : EIATTR_FRAME_SIZE
	.align		4
.L_13:
        /*0054*/ 	.byte	0x04, 0x11
        /*0056*/ 	.short	(.L_15 - .L_14)
	.align		4
.L_14:
        /*0058*/ 	.word	index@(hwc4_uint8_to_nchw_float32_kernel)
        /*005c*/ 	.word	0x00000000


	//----- nvinfo : EIATTR_REGCOUNT
	.align		4
.L_15:
        /*0060*/ 	.byte	0x04, 0x2f
        /*0062*/ 	.short	(.L_17 - .L_16)
	.align		4
.L_16:
        /*0064*/ 	.word	index@(nchw_float32_to_hwc4_uint8_kernel)
        /*0068*/ 	.word	0x00000012


	//----- nvinfo : EIATTR_FRAME_SIZE
	.align		4
.L_17:
        /*006c*/ 	.byte	0x04, 0x11
        /*006e*/ 	.short	(.L_19 - .L_18)
	.align		4
.L_18:
        /*0070*/ 	.word	index@(nchw_float32_to_hwc4_uint8_kernel)
        /*0074*/ 	.word	0x00000000


	//----- nvinfo : EIATTR_MIN_STACK_SIZE
	.align		4
.L_19:
        /*0078*/ 	.byte	0x04, 0x12
        /*007a*/ 	.short	(.L_21 - .L_20)
	.align		4
.L_20:
        /*007c*/ 	.word	index@(nchw_float32_to_hwc4_uint8_kernel)
        /*0080*/ 	.word	0x00000000


	//----- nvinfo : EIATTR_MIN_STACK_SIZE
	.align		4
.L_21:
        /*0084*/ 	.byte	0x04, 0x12
        /*0086*/ 	.short	(.L_23 - .L_22)
	.align		4
.L_22:
        /*0088*/ 	.word	index@(hwc4_uint8_to_nchw_float32_kernel)
        /*008c*/ 	.word	0x00000000


	//----- nvinfo : EIATTR_MIN_STACK_SIZE
	.align		4
.L_23:
        /*0090*/ 	.byte	0x04, 0x12
        /*0092*/ 	.short	(.L_25 - .L_24)
	.align		4
.L_24:
        /*0094*/ 	.word	index@(nchw_float32_to_hwc_uint8_kernel)
        /*0098*/ 	.word	0x00000000


	//----- nvinfo : EIATTR_MIN_STACK_SIZE
	.align		4
.L_25:
        /*009c*/ 	.byte	0x04, 0x12
        /*009e*/ 	.short	(.L_27 - .L_26)
	.align		4
.L_26:
        /*00a0*/ 	.word	index@(hwc_uint8_to_nchw_float32_kernel)
        /*00a4*/ 	.word	0x00000000
.L_27:


//--------------------- .nv.compat                --------------------------
	.section	.nv.compat,"",@"SHT_CUDA_COMPAT_INFO"
	.align	4
        /*0000*/ 	.byte	0x02, 0x09, 0x00, 0x00, 0x02, 0x02, 0x01, 0x00, 0x02, 0x05, 0x05, 0x00, 0x03, 0x07, 0x01, 0x01
        /*0010*/ 	.byte	0x02, 0x03, 0x00, 0x00, 0x02, 0x06, 0x01, 0x00, 0x04, 0x0b, 0x08, 0x00, 0x01, 0x00, 0x00, 0x00
        /*0020*/ 	.byte	0x00, 0x00, 0x00, 0x00


//--------------------- .nv.info.nchw_float32_to_hwc4_uint8_kernel --------------------------
	.section	.nv.info.nchw_float32_to_hwc4_uint8_kernel,"",@"SHT_CUDA_INFO"
	.sectionflags	@""
	.align	4


	//----- nvinfo : EIATTR_CUDA_API_VERSION
	.align		4
        /*0000*/ 	.byte	0x04, 0x37
        /*0002*/ 	.short	(.L_29 - .L_28)
.L_28:
        /*0004*/ 	.word	0x00000082


	//----- nvinfo : EIATTR_KPARAM_INFO
	.align		4
.L_29:
        /*0008*/ 	.byte	0x04, 0x17
        /*000a*/ 	.short	(.L_31 - .L_30)
.L_30:
        /*000c*/ 	.word	0x00000000
        /*0010*/ 	.short	0x0008
        /*0012*/ 	.short	0x0028
        /*0014*/ 	.byte	0x00, 0xf0, 0x11, 0x00


	//----- nvinfo : EIATTR_KPARAM_INFO
	.align		4
.L_31:
        /*0018*/ 	.byte	0x04, 0x17
        /*001a*/ 	.short	(.L_33 - .L_32)
.L_32:
        /*001c*/ 	.word	0x00000000
        /*0020*/ 	.short	0x0007
        /*0022*/ 	.short	0x0024
        /*0024*/ 	.byte	0x00, 0xf0, 0x11, 0x00


	//----- nvinfo : EIATTR_KPARAM_INFO
	.align		4
.L_33:
        /*0028*/ 	.byte	0x04, 0x17
        /*002a*/ 	.short	(.L_35 - .L_34)
.L_34:
        /*002c*/ 	.word	0x00000000
        /*0030*/ 	.short	0x0006
        /*0032*/ 	.short	0x0020
        /*0034*/ 	.byte	0x00, 0xf0, 0x11, 0x00


	//----- nvinfo : EIATTR_KPARAM_INFO
	.align		4
.L_35:
        /*0038*/ 	.byte	0x04, 0x17
        /*003a*/ 	.short	(.L_37 - .L_36)
.L_36:
        /*003c*/ 	.word	0x00000000
        /*0040*/ 	.short	0x0005
        /*0042*/ 	.short	0x001c
        /*0044*/ 	.byte	0x00, 0xf0, 0x11, 0x00


	//----- nvinfo : EIATTR_KPARAM_INFO
	.align		4
.L_37:
        /*0048*/ 	.byte	0x04, 0x17
        /*004a*/ 	.short	(.L_39 - .L_38)
.L_38:
        /*004c*/ 	.word	0x00000000
        /*0050*/ 	.short	0x0004
        /*0052*/ 	.short	0x0018
        /*0054*/ 	.byte	0x00, 0xf0, 0x11, 0x00


	//----- nvinfo : EIATTR_KPARAM_INFO
	.align		4
.L_39:
        /*0058*/ 	.byte	0x04, 0x17
        /*005a*/ 	.short	(.L_41 - .L_40)
.L_40:
        /*005c*/ 	.word	0x00000000
        /*0060*/ 	.short	0x0003
        /*0062*/ 	.short	0x0014
        /*0064*/ 	.byte	0x00, 0xf0, 0x11, 0x00


	//----- nvinfo : EIATTR_KPARAM_INFO
	.align		4
.L_41:
        /*0068*/ 	.byte	0x04, 0x17
        /*006a*/ 	.short	(.L_43 - .L_42)
.L_42:
        /*006c*/ 	.word	0x00000000
        /*0070*/ 	.short	0x0002
        /*0072*/ 	.short	0x0010
        /*0074*/ 	.byte	0x00, 0xf0, 0x11, 0x00


	//----- nvinfo : EIATTR_KPARAM_INFO
	.align		4
.L_43:
        /*0078*/ 	.byte	0x04, 0x17
        /*007a*/ 	.short	(.L_45 - .L_44)
.L_44:
        /*007c*/ 	.word	0x00000000
        /*0080*/ 	.short	0x0001
        /*0082*/ 	.short	0x0008
        /*0084*/ 	.byte	0x00, 0xf5, 0x21, 0x00


	//----- nvinfo : EIATTR_KPARAM_INFO
	.align		4
.L_45:
        /*0088*/ 	.byte	0x04, 0x17
        /*008a*/ 	.short	(.L_47 - .L_46)
.L_46:
        /*008c*/ 	.word	0x00000000
        /*0090*/ 	.short	0x0000
        /*0092*/ 	.short	0x0000
        /*0094*/ 	.byte	0x00, 0xf5, 0x21, 0x00


	//----- nvinfo : EIATTR_SPARSE_MMA_MASK
	.align		4
.L_47:
        /*0098*/ 	.byte	0x03, 0x50
        /*009a*/ 	.short	0x0000


	//----- nvinfo : EIATTR_MAXREG_COUNT
	.align		4
        /*009c*/ 	.byte	0x03, 0x1b
        /*009e*/ 	.short	0x00ff


	//----- nvinfo : EIATTR_MERCURY_ISA_VERSION
	.align		4
        /*00a0*/ 	.byte	0x03, 0x5f
        /*00a2*/ 	.short	0x0101


	//----- nvinfo : EIATTR_VRC_CTA_INIT_COUNT
	.align		4
        /*00a4*/ 	.byte	0x02, 0x4a
	.zero		1
	.zero		1


	//----- nvinfo : EIATTR_EXIT_INSTR_OFFSETS
	.align		4
        /*00a8*/ 	.byte	0x04, 0x1c
        /*00aa*/ 	.short	(.L_49 - .L_48)


	//   ....[0]....
.L_48:
        /*00ac*/ 	.word	0x000000c0


	//   ....[1]....
        /*00b0*/ 	.word	0x000004b0


	//----- nvinfo : EIATTR_CBANK_PARAM_SIZE
	.align		4
.L_49:
        /*00b4*/ 	.byte	0x03, 0x19
        /*00b6*/ 	.short	0x002c


	//----- nvinfo : EIATTR_PARAM_CBANK
	.align		4
        /*00b8*/ 	.byte	0x04, 0x0a
        /*00ba*/ 	.short	(.L_51 - .L_50)
	.align		4
.L_50:
        /*00bc*/ 	.word	index@(.nv.constant0.nchw_float32_to_hwc4_uint8_kernel)
        /*00c0*/ 	.short	0x0380
        /*00c2*/ 	.short	0x002c


	//----- nvinfo : EIATTR_SW_WAR
	.align		4
.L_51:
        /*00c4*/ 	.byte	0x04, 0x36
        /*00c6*/ 	.short	(.L_53 - .L_52)
.L_52:
        /*00c8*/ 	.word	0x00000008
.L_53:


//--------------------- .nv.info.hwc4_uint8_to_nchw_float32_kernel --------------------------
	.section	.nv.info.hwc4_uint8_to_nchw_float32_kernel,"",@"SHT_CUDA_INFO"
	.sectionflags	@""
	.align	4


	//----- nvinfo : EIATTR_CUDA_API_VERSION
	.align		4
        /*0000*/ 	.byte	0x04, 0x37
        /*0002*/ 	.short	(.L_55 - .L_54)
.L_54:
        /*0004*/ 	.word	0x00000082


	//----- nvinfo : EIATTR_KPARAM_INFO
	.align		4
.L_55:
        /*0008*/ 	.byte	0x04, 0x17
        /*000a*/ 	.short	(.L_57 - .L_56)
.L_56:
        /*000c*/ 	.word	0x00000000
        /*0010*/ 	.short	0x0007
        /*0012*/ 	.short	0x0024
        /*0014*/ 	.byte	0x00, 0xf0, 0x11, 0x00


	//----- nvinfo : EIATTR_KPARAM_INFO
	.align		4
.L_57:
        /*0018*/ 	.byte	0x04, 0x17
        /*001a*/ 	.short	(.L_59 - .L_58)
.L_58:
        /*001c*/ 	.word	0x00000000
        /*0020*/ 	.short	0x0006
        /*0022*/ 	.short	0x0020
        /*0024*/ 	.byte	0x00, 0xf0, 0x11, 0x00


	//----- nvinfo : EIATTR_KPARAM_INFO
	.align		4
.L_59:
        /*0028*/ 	.byte	0x04, 0x17
        /*002a*/ 	.short	(.L_61 - .L_60)
.L_60:
        /*002c*/ 	.word	0x00000000
        /*0030*/ 	.short	0x0005
        /*0032*/ 	.short	0x001c
        /*0034*/ 	.byte	0x00, 0xf0, 0x11, 0x00


	//----- nvinfo : EIATTR_KPARAM_INFO
	.align		4
.L_61:
        /*0038*/ 	.byte	0x04, 0x17
        /*003a*/ 	.short	(.L_63 - .L_62)
.L_62:
        /*003c*/ 	.word	0x00000000
        /*0040*/ 	.short	0x0004
        /*0042*/ 	.short	0x0018
        /*0044*/ 	.byte	0x00, 0xf0, 0x11, 0x00


	//----- nvinfo : EIATTR_KPARAM_INFO
	.align		4
.L_63:
        /*0048*/ 	.byte	0x04, 0x17
        /*004a*/ 	.short	(.L_65 - .L_64)
.L_64:
        /*004c*/ 	.word	0x00000000
        /*0050*/ 	.short	0x0003
        /*0052*/ 	.short	0x0014
        /*0054*/ 	.byte	0x00, 0xf0, 0x11, 0x00


	//----- nvinfo : EIATTR_KPARAM_INFO
	.align		4
.L_65:
        /*0058*/ 	.byte	0x04, 0x17
        /*005a*/ 	.short	(.L_67 - .L_66)
.L_66:
        /*005c*/ 	.word	0x00000000
        /*0060*/ 	.short	0x0002
        /*0062*/ 	.short	0x0010
        /*0064*/ 	.byte	0x00, 0xf0, 0x11, 0x00


	//----- nvinfo : EIATTR_KPARAM_INFO
	.align		4
.L_67:
        /*0068*/ 	.byte	0x04, 0x17
        /*006a*/ 	.short	(.L_69 - .L_68)
.L_68:
        /*006c*/ 	.word	0x00000000
        /*0070*/ 	.short	0x0001
        /*0072*/ 	.short	0x0008
        /*0074*/ 	.byte	0x00, 0xf5, 0x21, 0x00


	//----- nvinfo : EIATTR_KPARAM_INFO
	.align		4
.L_69:
        /*0078*/ 	.byte	0x04, 0x17
        /*007a*/ 	.short	(.L_71 - .L_70)
.L_70:
        /*007c*/ 	.word	0x00000000
        /*0080*/ 	.short	0x0000
        /*0082*/ 	.short	0x0000
        /*0084*/ 	.byte	0x00, 0xf5, 0x21, 0x00


	//----- nvinfo : EIATTR_SPARSE_MMA_MASK
	.align		4
.L_71:
        /*0088*/ 	.byte	0x03, 0x50
        /*008a*/ 	.short	0x0000


	//----- nvinfo : EIATTR_MAXREG_COUNT
	.align		4
        /*008c*/ 	.byte	0x03, 0x1b
        /*008e*/ 	.short	0x00ff


	//----- nvinfo : EIATTR_MERCURY_ISA_VERSION
	.align		4
        /*0090*/ 	.byte	0x03, 0x5f
        /*0092*/ 	.short	0x0101


	//----- nvinfo : EIATTR_VRC_CTA_INIT_COUNT
	.align		4
        /*0094*/ 	.byte	0x02, 0x4a
	.zero		1
	.zero		1


	//----- nvinfo : EIATTR_EXIT_INSTR_OFFSETS
	.align		4
        /*0098*/ 	.byte	0x04, 0x1c
        /*009a*/ 	.short	(.L_73 - .L_72)


	//   ....[0]....
.L_72:
        /*009c*/ 	.word	0x000000c0


	//   ....[1]....
        /*00a0*/ 	.word	0x000005b0


	//----- nvinfo : EIATTR_CRS_STACK_SIZE
	.align		4
.L_73:
        /*00a4*/ 	.byte	0x04, 0x1e
        /*00a6*/ 	.short	(.L_75 - .L_74)
.L_74:
        /*00a8*/ 	.word	0x00000000


	//----- nvinfo : EIATTR_CBANK_PARAM_SIZE
	.align		4
.L_75:
        /*00ac*/ 	.byte	0x03, 0x19
        /*00ae*/ 	.short	0x0028


	//----- nvinfo : EIATTR_PARAM_CBANK
	.align		4
        /*00b0*/ 	.byte	0x04, 0x0a
        /*00b2*/ 	.short	(.L_77 - .L_76)
	.align		4
.L_76:
        /*00b4*/ 	.word	index@(.nv.constant0.hwc4_uint8_to_nchw_float32_kernel)
        /*00b8*/ 	.short	0x0380
        /*00ba*/ 	.short	0x0028


	//----- nvinfo : EIATTR_SW_WAR
	.align		4
.L_77:
        /*00bc*/ 	.byte	0x04, 0x36
        /*00be*/ 	.short	(.L_79 - .L_78)
.L_78:
        /*00c0*/ 	.word	0x00000008
.L_79:


//--------------------- .nv.info.nchw_float32_to_hwc_uint8_kernel --------------------------
	.section	.nv.info.nchw_float32_to_hwc_uint8_kernel,"",@"SHT_CUDA_INFO"
	.sectionflags	@""
	.align	4


	//----- nvinfo : EIATTR_CUDA_API_VERSION
	.align		4
        /*0000*/ 	.byte	0x04, 0x37
        /*0002*/ 	.short	(.L_81 - .L_80)
.L_80:
        /*0004*/ 	.word	0x00000082


	//----- nvinfo : EIATTR_KPARAM_INFO
	.align		4
.L_81:
        /*0008*/ 	.byte	0x04, 0x17
        /*000a*/ 	.short	(.L_83 - .L_82)
.L_82:
        /*000c*/ 	.word	0x00000000
        /*0010*/ 	.short	0x0004
        /*0012*/ 	.short	0x0018
        /*0014*/ 	.byte	0x00, 0xf0, 0x11, 0x00


	//----- nvinfo : EIATTR_KPARAM_INFO
	.align		4
.L_83:
        /*0018*/ 	.byte	0x04, 0x17
        /*001a*/ 	.short	(.L_85 - .L_84)
.L_84:
        /*001c*/ 	.word	0x00000000
        /*0020*/ 	.short	0x0003
        /*0022*/ 	.short	0x0014
        /*0024*/ 	.byte	0x00, 0xf0, 0x11, 0x00


	//----- nvinfo : EIATTR_KPARAM_INFO
	.align		4
.L_85:
        /*0028*/ 	.byte	0x04, 0x17
        /*002a*/ 	.short	(.L_87 - .L_86)
.L_86:
        /*002c*/ 	.word	0x00000000
        /*0030*/ 	.short	0x0002
        /*0032*/ 	.short	0x0010
        /*0034*/ 	.byte	0x00, 0xf0, 0x11, 0x00


	//----- nvinfo : EIATTR_KPARAM_INFO
	.align		4
.L_87:
        /*0038*/ 	.byte	0x04, 0x17
        /*003a*/ 	.short	(.L_89 - .L_88)
.L_88:
        /*003c*/ 	.word	0x00000000
        /*0040*/ 	.short	0x0001
        /*0042*/ 	.short	0x0008
        /*0044*/ 	.byte	0x00, 0xf5, 0x21, 0x00


	//----- nvinfo : EIATTR_KPARAM_INFO
	.align		4
.L_89:
        /*0048*/ 	.byte	0x04, 0x17
        /*004a*/ 	.short	(.L_91 - .L_90)
.L_90:
        /*004c*/ 	.word	0x00000000
        /*0050*/ 	.short	0x0000
        /*0052*/ 	.short	0x0000
        /*0054*/ 	.byte	0x00, 0xf5, 0x21, 0x00


	//----- nvinfo : EIATTR_SPARSE_MMA_MASK
	.align		4
.L_91:
        /*0058*/ 	.byte	0x03, 0x50
        /*005a*/ 	.short	0x0000


	//----- nvinfo : EIATTR_MAXREG_COUNT
	.align		4
        /*005c*/ 	.byte	0x03, 0x1b
        /*005e*/ 	.short	0x00ff


	//----- nvinfo : EIATTR_MERCURY_ISA_VERSION
	.align		4
        /*0060*/ 	.byte	0x03, 0x5f
        /*0062*/ 	.short	0x0101


	//----- nvinfo : EIATTR_VRC_CTA_INIT_COUNT
	.align		4
        /*0064*/ 	.byte	0x02, 0x4a
	.zero		1
	.zero		1


	//----- nvinfo : EIATTR_EXIT_INSTR_OFFSETS
	.align		4
        /*0068*/ 	.byte	0x04, 0x1c
        /*006a*/ 	.short	(.L_93 - .L_92)


	//   ....[0]....
.L_92:
        /*006c*/ 	.word	0x000000c0


	//   ....[1]....
        /*0070*/ 	.word	0x00000370


	//----- nvinfo : EIATTR_CBANK_PARAM_SIZE
	.align		4
.L_93:
        /*0074*/ 	.byte	0x03, 0x19
        /*0076*/ 	.short	0x001c


	//----- nvinfo : EIATTR_PARAM_CBANK
	.align		4
        /*0078*/ 	.byte	0x04, 0x0a
        /*007a*/ 	.short	(.L_95 - .L_94)
	.align		4
.L_94:
        /*007c*/ 	.word	index@(.nv.constant0.nchw_float32_to_hwc_uint8_kernel)
        /*0080*/ 	.short	0x0380
        /*0082*/ 	.short	0x001c


	//----- nvinfo : EIATTR_SW_WAR
	.align		4
.L_95:
        /*0084*/ 	.byte	0x04, 0x36
        /*0086*/ 	.short	(.L_97 - .L_96)
.L_96:
        /*0088*/ 	.word	0x00000008
.L_97:


//--------------------- .nv.info.hwc_uint8_to_nchw_float32_kernel --------------------------
	.section	.nv.info.hwc_uint8_to_nchw_float32_kernel,"",@"SHT_CUDA_INFO"
	.sectionflags	@""
	.align	4


	//----- nvinfo : EIATTR_CUDA_API_VERSION
	.align		4
        /*0000*/ 	.byte	0x04, 0x37
        /*0002*/ 	.short	(.L_99 - .L_98)
.L_98:
        /*0004*/ 	.word	0x00000082


	//----- nvinfo : EIATTR_KPARAM_INFO
	.align		4
.L_99:
        /*0008*/ 	.byte	0x04, 0x17
        /*000a*/ 	.short	(.L_101 - .L_100)
.L_100:
        /*000c*/ 	.word	0x00000000
        /*0010*/ 	.short	0x0004
        /*0012*/ 	.short	0x0018
        /*0014*/ 	.byte	0x00, 0xf0, 0x11, 0x00


	//----- nvinfo : EIATTR_KPARAM_INFO
	.align		4
.L_101:
        /*0018*/ 	.byte	0x04, 0x17
        /*001a*/ 	.short	(.L_103 - .L_102)
.L_102:
        /*001c*/ 	.word	0x00000000
        /*0020*/ 	.short	0x0003
        /*0022*/ 	.short	0x0014
        /*0024*/ 	.byte	0x00, 0xf0, 0x11, 0x00


	//----- nvinfo : EIATTR_KPARAM_INFO
	.align		4
.L_103:
        /*0028*/ 	.byte	0x04, 0x17
        /*002a*/ 	.short	(.L_105 - .L_104)
.L_104:
        /*002c*/ 	.word	0x00000000
        /*0030*/ 	.short	0x0002
        /*0032*/ 	.short	0x0010
        /*0034*/ 	.byte	0x00, 0xf0, 0x11, 0x00


	//----- nvinfo : EIATTR_KPARAM_INFO
	.align		4
.L_105:
        /*0038*/ 	.byte	0x04, 0x17
        /*003a*/ 	.short	(.L_107 - .L_106)
.L_106:
        /*003c*/ 	.word	0x00000000
        /*0040*/ 	.short	0x0001
        /*0042*/ 	.short	0x0008
        /*0044*/ 	.byte	0x00, 0xf5, 0x21, 0x00


	//----- nvinfo : EIATTR_KPARAM_INFO
	.align		4
.L_107:
        /*0048*/ 	.byte	0x04, 0x17
        /*004a*/ 	.short	(.L_109 - .L_108)
.L_108:
        /*004c*/ 	.word	0x00000000
        /*0050*/ 	.short	0x0000
        /*0052*/ 	.short	0x0000
        /*0054*/ 	.byte	0x00, 0xf5, 0x21, 0x00


	//----- nvinfo : EIATTR_SPARSE_MMA_MASK
	.align		4
.L_109:
        /*0058*/ 	.byte	0x03, 0x50
        /*005a*/ 	.short	0x0000


	//----- nvinfo : EIATTR_MAXREG_COUNT
	.align		4
        /*005c*/ 	.byte	0x03, 0x1b
        /*005e*/ 	.short	0x00ff


	//----- nvinfo : EIATTR_MERCURY_ISA_VERSION
	.align		4
        /*0060*/ 	.byte	0x03, 0x5f
        /*0062*/ 	.short	0x0101


	//----- nvinfo : EIATTR_VRC_CTA_INIT_COUNT
	.align		4
        /*0064*/ 	.byte	0x02, 0x4a
	.zero		1
	.zero		1


	//----- nvinfo : EIATTR_EXIT_INSTR_OFFSETS
	.align		4
        /*0068*/ 	.byte	0x04, 0x1c
        /*006a*/ 	.short	(.L_111 - .L_110)


	//   ....[0]....
.L_110:
        /*006c*/ 	.word	0x000000c0


	//   ....[1]....
        /*0070*/ 	.word	0x00000500


	//----- nvinfo : EIATTR_CRS_STACK_SIZE
	.align		4
.L_111:
        /*0074*/ 	.byte	0x04, 0x1e
        /*0076*/ 	.short	(.L_113 - .L_112)
.L_112:
        /*0078*/ 	.word	0x00000000


	//----- nvinfo : EIATTR_CBANK_PARAM_SIZE
	.align		4
.L_113:
        /*007c*/ 	.byte	0x03, 0x19
        /*007e*/ 	.short	0x001c


	//----- nvinfo : EIATTR_PARAM_CBANK
	.align		4
        /*0080*/ 	.byte	0x04, 0x0a
        /*0082*/ 	.short	(.L_115 - .L_114)
	.align		4
.L_114:
        /*0084*/ 	.word	index@(.nv.constant0.hwc_uint8_to_nchw_float32_kernel)
        /*0088*/ 	.short	0x0380
        /*008a*/ 	.short	0x001c


	//----- nvinfo : EIATTR_SW_WAR
	.align		4
.L_115:
        /*008c*/ 	.byte	0x04, 0x36
        /*008e*/ 	.short	(.L_117 - .L_116)
.L_116:
        /*0090*/ 	.word	0x00000008
.L_117:


//--------------------- .nv.callgraph             --------------------------
	.section	.nv.callgraph,"",@"SHT_CUDA_CALLGRAPH"
	.align	4
	.sectionentsize	8
	.align		4
        /*0000*/ 	.word	0x00000000
	.align		4
        /*0004*/ 	.word	0xffffffff
	.align		4
        /*0008*/ 	.word	0x00000000
	.align		4
        /*000c*/ 	.word	0xfffffffe
	.align		4
        /*0010*/ 	.word	0x00000000
	.align		4
        /*0014*/ 	.word	0xfffffffd
	.align		4
        /*0018*/ 	.word	0x00000000
	.align		4
        /*001c*/ 	.word	0xfffffffc


//--------------------- .text.nchw_float32_to_hwc4_uint8_kernel --------------------------
	.section	.text.nchw_float32_to_hwc4_uint8_kernel,"ax",@progbits
	.align	128
        .global         nchw_float32_to_hwc4_uint8_kernel
        .type           nchw_float32_to_hwc4_uint8_kernel,@function
        .size           nchw_float32_to_hwc4_uint8_kernel,(.L_x_40 - nchw_float32_to_hwc4_uint8_kernel)
        .other          nchw_float32_to_hwc4_uint8_kernel,@"STO_CUDA_ENTRY STV_DEFAULT"
nchw_float32_to_hwc4_uint8_kernel:
.text.nchw_float32_to_hwc4_uint8_kernel:
[----:B------:R-:W-:Y:S01]  /*0000*/  LDC R1, c[0x0][0x37c] ;  /* 0x0000df00ff017b82 */ /* 0x000fe20000000800 */
[----:B------:R-:W0:Y:S07]  /*0010*/  S2R R2, SR_TID.Y ;  /* 0x0000000000027919 */ /* 0x000e2e0000002200 */
[----:B------:R-:W1:Y:S01]  /*0020*/  LDC R0, c[0x0][0x360] ;  /* 0x0000d800ff007b82 */ /* 0x000e620000000800 */
[----:B------:R-:W1:Y:S07]  /*0030*/  S2R R3, SR_TID.X ;  /* 0x0000000000037919 */ /* 0x000e6e0000002100 */
[----:B------:R-:W0:Y:S08]  /*0040*/  S2UR UR5, SR_CTAID.Y ;  /* 0x00000000000579c3 */ /* 0x000e300000002600 */
[----:B------:R-:W0:Y:S08]  /*0050*/  LDC R7, c[0x0][0x364] ;  /* 0x0000d900ff077b82 */ /* 0x000e300000000800 */
[----:B------:R-:W1:Y:S08]  /*0060*/  S2UR UR4, SR_CTAID.X ;  /* 0x00000000000479c3 */ /* 0x000e700000002500 */
[----:B------:R-:W2:Y:S01]  /*0070*/  LDC.64 R10, c[0x0][0x390] ;  /* 0x0000e400ff0a7b82 */ /* 0x000ea20000000a00 */
[----:B0-----:R-:W-:-:S02]  /*0080*/  IMAD R7, R7, UR5, R2 ;  /* 0x0000000507077c24 */ /* 0x001fc4000f8e0202 */
[----:B-1----:R-:W-:-:S03]  /*0090*/  IMAD R0, R0, UR4, R3 ;  /* 0x0000000400007c24 */ /* 0x002fc6000f8e0203 */
[----:B--2---:R-:W-:-:S04]  /*00a0*/  ISETP.GE.AND P0, PT, R7, R10, PT ;  /* 0x0000000a0700720c */ /* 0x004fc80003f06270 */
[----:B------:R-:W-:-:S13]  /*00b0*/  ISETP.GE.OR P0, PT, R0, R11, P0 ;  /* 0x0000000b0000720c */ /* 0x000fda0000706670 */
[----:B------:R-:W-:Y:S05]  /*00c0*/  @P0 EXIT ;  /* 0x000000000000094d */ /* 0x000fea0003800000 */
[----:B------:R-:W0:Y:S01]  /*00d0*/  LDC.64 R4, c[0x0][0x380] ;  /* 0x0000e000ff047b82 */ /* 0x000e220000000a00 */
[----:B------:R-:W1:Y:S01]  /*00e0*/  LDCU.64 UR4, c[0x0][0x358] ;  /* 0x00006b00ff0477ac */ /* 0x000e620008000a00 */
[-C--:B------:R-:W-:Y:S02]  /*00f0*/  IMAD R3, R7, R11.reuse, R0 ;  /* 0x0000000b07037224 */ /* 0x080fe400078e0200 */
[----:B------:R-:W-:Y:S01]  /*0100*/  IMAD R11, R10, R11, RZ ;  /* 0x0000000b0a0b7224 */ /* 0x000fe200078e02ff */
[----:B------:R-:W2:Y:S03]  /*0110*/  LDCU.64 UR6, c[0x0][0x388] ;  /* 0x00007100ff0677ac */ /* 0x000ea60008000a00 */
[----:B------:R-:W3:Y:S01]  /*0120*/  LDC R13, c[0x0][0x3a8] ;  /* 0x0000ea00ff0d7b82 */ /* 0x000ee20000000800 */
[----:B0-----:R-:W-:-:S05]  /*0130*/  IMAD.WIDE R4, R3, 0x4, R4 ;  /* 0x0000000403047825 */ /* 0x001fca00078e0204 */
[----:B-1----:R0:W4:Y:S01]  /*0140*/  LDG.E.CONSTANT R2, desc[UR4][R4.64] ;  /* 0x0000000404027981 */ /* 0x002122000c1e9900 */
[----:B------:R-:W-:-:S05]  /*0150*/  IMAD.WIDE R8, R11, 0x4, R4 ;  /* 0x000000040b087825 */ /* 0x000fca00078e0204 */
[----:B------:R1:W5:Y:S01]  /*0160*/  LDG.E.CONSTANT R6, desc[UR4][R8.64] ;  /* 0x0000000408067981 */ /* 0x000362000c1e9900 */
[----:B------:R-:W-:-:S06]  /*0170*/  IMAD.WIDE R10, R11, 0x4, R8 ;  /* 0x000000040b0a7825 */ /* 0x000fcc00078e0208 */
[----:B------:R2:W3:Y:S01]  /*0180*/  LDG.E.CONSTANT R10, desc[UR4][R10.64] ;  /* 0x000000040a0a7981 */ /* 0x0004e2000c1e9900 */
[----:B0-----:R-:W-:Y:S01]  /*0190*/  PRMT R4, RZ, 0x7610, R4 ;  /* 0x00007610ff047816 */ /* 0x001fe20000000004 */
[----:B------:R-:W-:Y:S01]  /*01a0*/  IMAD.SHL.U32 R0, R0, 0x4, RZ ;  /* 0x0000000400007824 */ /* 0x000fe200078e00ff */
[----:B-1----:R-:W0:Y:S08]  /*01b0*/  LDC R9, c[0x0][0x3a0] ;  /* 0x0000e800ff097b82 */ /* 0x002e300000000800 */
[----:B--2---:R-:W1:Y:S02]  /*01c0*/  LDC R11, c[0x0][0x3a4] ;  /* 0x0000e900ff0b7b82 */ /* 0x004e640000000800 */
[----:B-1----:R-:W-:-:S05]  /*01d0*/  VIMNMX.RELU R11, PT, PT, R11, 0x3, PT ;  /* 0x000000030b0b7848 */ /* 0x002fca0003fe1100 */
[----:B------:R-:W-:Y:S01]  /*01e0*/  IMAD.IADD R11, R0, 0x1, R11 ;  /* 0x00000001000b7824 */ /* 0x000fe200078e020b */
[----:B----4-:R-:W-:Y:S02]  /*01f0*/  FSETP.NE.AND P1, PT, |R2|, +INF , PT ;  /* 0x7f8000000200780b */ /* 0x010fe40003f25200 */
[----:B-----5:R-:W-:-:S11]  /*0200*/  FSETP.NE.AND P2, PT, |R6|, +INF , PT ;  /* 0x7f8000000600780b */ /* 0x020fd60003f45200 */
[----:B------:R-:W-:Y:S01]  /*0210*/  @P1 IMAD.MOV.U32 R3, RZ, RZ, 0x437f0000 ;  /* 0x437f0000ff031424 */ /* 0x000fe200078e00ff */
[----:B---3--:R-:W-:-:S03]  /*0220*/  FSETP.NE.AND P0, PT, |R10|, +INF , PT ;  /* 0x7f8000000a00780b */ /* 0x008fc60003f05200 */
[----:B------:R-:W-:Y:S02]  /*0230*/  @P1 FFMA R12, R2, R3, 0.5 ;  /* 0x3f000000020c1423 */ /* 0x000fe40000000003 */
[----:B------:R-:W1:Y:S01]  /*0240*/  LDC.64 R2, c[0x0][0x398] ;  /* 0x0000e600ff027b82 */ /* 0x000e620000000a00 */
[----:B------:R-:W-:Y:S02]  /*0250*/  @P2 IMAD.MOV.U32 R5, RZ, RZ, 0x437f0000 ;  /* 0x437f0000ff052424 */ /* 0x000fe400078e00ff */
[----:B------:R-:W-:Y:S02]  /*0260*/  @P1 FMNMX R12, RZ, R12, !PT ;  /* 0x0000000cff0c1209 */ /* 0x000fe40007800000 */
[----:B------:R-:W-:Y:S01]  /*0270*/  @P2 FFMA R6, R6, R5, 0.5 ;  /* 0x3f00000006062423 */ /* 0x000fe20000000005 */
[----:B------:R-:W-:Y:S02]  /*0280*/  PRMT R5, RZ, 0x7610, R5 ;  /* 0x00007610ff057816 */ /* 0x000fe40000000005 */
[----:B------:R-:W-:Y:S01]  /*0290*/  @P0 IMAD.MOV.U32 R15, RZ, RZ, 0x437f0000 ;  /* 0x437f0000ff0f0424 */ /* 0x000fe200078e00ff */
[----:B------:R-:W-:-:S02]  /*02a0*/  @P1 FMNMX R12, R12, 255, PT ;  /* 0x437f00000c0c1809 */ /* 0x000fc40003800000 */
[----:B------:R-:W-:Y:S01]  /*02b0*/  @P2 FMNMX R6, RZ, R6, !PT ;  /* 0x00000006ff062209 */ /* 0x000fe20007800000 */
[----:B------:R-:W-:Y:S01]  /*02c0*/  @P0 FFMA R10, R10, R15, 0.5 ;  /* 0x3f0000000a0a0423 */ /* 0x000fe2000000000f */
[----:B------:R2:W3:Y:S01]  /*02d0*/  @P1 F2I.U32.TRUNC.NTZ R4, R12 ;  /* 0x0000000c00041305 */ /* 0x0004e2000020f000 */
[----:B------:R-:W-:Y:S01]  /*02e0*/  IMAD.MOV.U32 R15, RZ, RZ, 0xff ;  /* 0x000000ffff0f7424 */ /* 0x000fe200078e00ff */
[----:B------:R-:W-:Y:S02]  /*02f0*/  @P2 FMNMX R8, R6, 255, PT ;  /* 0x437f000006082809 */ /* 0x000fe40003800000 */
[----:B------:R-:W-:Y:S02]  /*0300*/  @P0 FMNMX R10, RZ, R10, !PT ;  /* 0x0000000aff0a0209 */ /* 0x000fe40007800000 */
[----:B------:R-:W-:Y:S02]  /*0310*/  PRMT R6, RZ, 0x7610, R6 ;  /* 0x00007610ff067816 */ /* 0x000fe40000000006 */
[----:B------:R-:W-:Y:S01]  /*0320*/  @P0 FMNMX R10, R10, 255, PT ;  /* 0x437f00000a0a0809 */ /* 0x000fe20003800000 */
[----:B------:R4:W5:Y:S01]  /*0330*/  @P2 F2I.U32.TRUNC.NTZ R5, R8 ;  /* 0x0000000800052305 */ /* 0x000962000020f000 */
[----:B-1----:R-:W-:Y:S01]  /*0340*/  IMAD R2, R7, R2, RZ ;  /* 0x0000000207027224 */ /* 0x002fe200078e02ff */
[----:B------:R-:W-:-:S02]  /*0350*/  VIMNMX.RELU R3, PT, PT, R3, 0x3, PT ;  /* 0x0000000303037848 */ /* 0x000fc40003fe1100 */
[----:B0-----:R-:W-:Y:S02]  /*0360*/  VIMNMX.RELU R7, PT, PT, R9, 0x3, PT ;  /* 0x0000000309077848 */ /* 0x001fe40003fe1100 */
[----:B--2---:R-:W-:Y:S02]  /*0370*/  IADD3 R12, P1, PT, R2, UR6, RZ ;  /* 0x00000006020c7c10 */ /* 0x004fe4000ff3e0ff */
[----:B------:R0:W1:Y:S01]  /*0380*/  @P0 F2I.U32.TRUNC.NTZ R6, R10 ;  /* 0x0000000a00060305 */ /* 0x000062000020f000 */
[C---:B------:R-:W-:Y:S01]  /*0390*/  LOP3.LUT R3, R0.reuse, R3, RZ, 0xfc, !PT ;  /* 0x0000000300037212 */ /* 0x040fe200078efcff */
[----:B------:R-:W-:Y:S01]  /*03a0*/  IMAD.IADD R7, R0, 0x1, R7 ;  /* 0x0000000100077824 */ /* 0x000fe200078e0207 */
[----:B------:R-:W-:Y:S02]  /*03b0*/  VIMNMX.RELU R9, PT, PT, R13, 0x3, PT ;  /* 0x000000030d097848 */ /* 0x000fe40003fe1100 */
[----:B------:R-:W-:Y:S02]  /*03c0*/  LEA.HI.X.SX32 R14, R2, UR7, 0x1, P1 ;  /* 0x00000007020e7c11 */ /* 0x000fe400088f0eff */
[-C--:B------:R-:W-:Y:S01]  /*03d0*/  IADD3 R2, P1, PT, R3, R12.reuse, RZ ;  /* 0x0000000c03027210 */ /* 0x080fe20007f3e0ff */
[----:B------:R-:W-:Y:S01]  /*03e0*/  IMAD.IADD R0, R0, 0x1, R9 ;  /* 0x0000000100007824 */ /* 0x000fe200078e0209 */
[----:B----4-:R-:W-:-:S02]  /*03f0*/  IADD3 R8, P0, PT, R7, R12, RZ ;  /* 0x0000000c07087210 */ /* 0x010fc40007f1e0ff */
[----:B------:R-:W-:Y:S02]  /*0400*/  LEA.HI.X.SX32 R3, R3, R14, 0x1, P1 ;  /* 0x0000000e03037211 */ /* 0x000fe400008f0eff */
[-C--:B0-----:R-:W-:Y:S02]  /*0410*/  IADD3 R10, P1, PT, R11, R12.reuse, RZ ;  /* 0x0000000c0b0a7210 */ /* 0x081fe40007f3e0ff */
[C---:B------:R-:W-:Y:S01]  /*0420*/  IADD3 R12, P2, PT, R0.reuse, R12, RZ ;  /* 0x0000000c000c7210 */ /* 0x040fe20007f5e0ff */
[----:B---3--:R-:W-:Y:S01]  /*0430*/  STG.E.U8 desc[UR4][R2.64], R4 ;  /* 0x0000000402007986 */ /* 0x008fe2000c101104 */
[-C--:B------:R-:W-:Y:S02]  /*0440*/  LEA.HI.X.SX32 R9, R7, R14.reuse, 0x1, P0 ;  /* 0x0000000e07097211 */ /* 0x080fe400000f0eff */
[-C--:B------:R-:W-:Y:S02]  /*0450*/  LEA.HI.X.SX32 R11, R11, R14.reuse, 0x1, P1 ;  /* 0x0000000e0b0b7211 */ /* 0x080fe400008f0eff */
[----:B------:R-:W-:Y:S01]  /*0460*/  LEA.HI.X.SX32 R13, R0, R14, 0x1, P2 ;  /* 0x0000000e000d7211 */ /* 0x000fe200010f0eff */
[----:B-----5:R-:W-:Y:S01]  /*0470*/  STG.E.U8 desc[UR4][R8.64], R5 ;  /* 0x0000000508007986 */ /* 0x020fe2000c101104 */
[----:B------:R-:W-:-:S03]  /*0480*/  PRMT R0, R15, 0x7610, R0 ;  /* 0x000076100f007816 */ /* 0x000fc60000000000 */
[----:B-1----:R-:W-:Y:S04]  /*0490*/  STG.E.U8 desc[UR4][R10.64], R6 ;  /* 0x000000060a007986 */ /* 0x002fe8000c101104 */
[----:B------:R-:W-:Y:S01]  /*04a0*/  STG.E.U8 desc[UR4][R12.64], R0 ;  /* 0x000000000c007986 */ /* 0x000fe2000c101104 */
[----:B------:R-:W-:Y:S05]  /*04b0*/  EXIT ;  /* 0x000000000000794d */ /* 0x000fea0003800000 */
.L_x_0:
[----:B------:R-:W-:-:S00]  /*04c0*/  BRA `(.L_x_0) ;  /* 0xfffffffc00fc7947 */ /* 0x000fc0000383ffff */
[----:B------:R-:W-:-:S00]  /*04d0*/  NOP ;  /* 0x0000000000007918 */ /* 0x000fc00000000000 */
        /* <DEDUP_REMOVED lines=10> */
.L_x_40:


//--------------------- .text.hwc4_uint8_to_nchw_float32_kernel --------------------------
	.section	.text.hwc4_uint8_to_nchw_float32_kernel,"ax",@progbits
	.align	128
        .global         hwc4_uint8_to_nchw_float32_kernel
        .type           hwc4_uint8_to_nchw_float32_kernel,@function
        .size           hwc4_uint8_to_nchw_float32_kernel,(.L_x_38 - hwc4_uint8_to_nchw_float32_kernel)
        .other          hwc4_uint8_to_nchw_float32_kernel,@"STO_CUDA_ENTRY STV_DEFAULT"
hwc4_uint8_to_nchw_float32_kernel:
.text.hwc4_uint8_to_nchw_float32_kernel:
[----:B------:R-:W-:Y:S01]  /*0000*/  LDC R1, c[0x0][0x37c] ;  /* 0x0000df00ff017b82 */ /* 0x000fe20000000800 */
[----:B------:R-:W0:Y:S07]  /*0010*/  S2R R5, SR_TID.Y ;  /* 0x0000000000057919 */ /* 0x000e2e0000002200 */
[----:B------:R-:W1:Y:S01]  /*0020*/  LDC R4, c[0x0][0x360] ;  /* 0x0000d800ff047b82 */ /* 0x000e620000000800 */
[----:B------:R-:W2:Y:S01]  /*0030*/  LDCU.64 UR6, c[0x0][0x390] ;  /* 0x00007200ff0677ac */ /* 0x000ea20008000a00 */
[----:B------:R-:W1:Y:S06]  /*0040*/  S2R R3, SR_TID.X ;  /* 0x0000000000037919 */ /* 0x000e6c0000002100 */
[----:B------:R-:W0:Y:S08]  /*0050*/  S2UR UR5, SR_CTAID.Y ;  /* 0x00000000000579c3 */ /* 0x000e300000002600 */
[----:B------:R-:W0:Y:S08]  /*0060*/  LDC R2, c[0x0][0x364] ;  /* 0x0000d900ff027b82 */ /* 0x000e300000000800 */
[----:B------:R-:W1:Y:S01]  /*0070*/  S2UR UR4, SR_CTAID.X ;  /* 0x00000000000479c3 */ /* 0x000e620000002500 */
[----:B0-----:R-:W-:-:S05]  /*0080*/  IMAD R2, R2, UR5, R5 ;  /* 0x0000000502027c24 */ /* 0x001fca000f8e0205 */
[----:B--2---:R-:W-:Y:S01]  /*0090*/  ISETP.GE.AND P0, PT, R2, UR6, PT ;  /* 0x0000000602007c0c */ /* 0x004fe2000bf06270 */
[----:B-1----:R-:W-:-:S05]  /*00a0*/  IMAD R4, R4, UR4, R3 ;  /* 0x0000000404047c24 */ /* 0x002fca000f8e0203 */
[----:B------:R-:W-:-:S13]  /*00b0*/  ISETP.GE.OR P0, PT, R4, UR7, P0 ;  /* 0x0000000704007c0c */ /* 0x000fda0008706670 */
[----:B------:R-:W-:Y:S05]  /*00c0*/  @P0 EXIT ;  /* 0x000000000000094d */ /* 0x000fea0003800000 */
[----:B------:R-:W0:Y:S01]  /*00d0*/  LDC.64 R6, c[0x0][0x398] ;  /* 0x0000e600ff067b82 */ /* 0x000e220000000a00 */
[----:B------:R-:W1:Y:S01]  /*00e0*/  LDCU.64 UR6, c[0x0][0x380] ;  /* 0x00007000ff0677ac */ /* 0x000e620008000a00 */
[----:B------:R-:W-:Y:S01]  /*00f0*/  IMAD.SHL.U32 R5, R4, 0x4, RZ ;  /* 0x0000000404057824 */ /* 0x000fe200078e00ff */
[----:B------:R-:W2:Y:S05]  /*0100*/  LDCU.64 UR4, c[0x0][0x358] ;  /* 0x00006b00ff0477ac */ /* 0x000eaa0008000a00 */
[----:B------:R-:W3:Y:S01]  /*0110*/  LDC.64 R8, c[0x0][0x3a0] ;  /* 0x0000e800ff087b82 */ /* 0x000ee20000000a00 */
[----:B0-----:R-:W-:Y:S01]  /*0120*/  IMAD R3, R2, R6, RZ ;  /* 0x0000000602037224 */ /* 0x001fe200078e02ff */
[----:B------:R-:W-:-:S04]  /*0130*/  VIMNMX.RELU R0, PT, PT, R7, 0x3, PT ;  /* 0x0000000307007848 */ /* 0x000fc80003fe1100 */
[----:B-1----:R-:W-:Y:S02]  /*0140*/  IADD3 R13, P0, PT, R3, UR6, RZ ;  /* 0x00000006030d7c10 */ /* 0x002fe4000ff1e0ff */
[----:B------:R-:W-:Y:S02]  /*0150*/  LOP3.LUT R0, R5, R0, RZ, 0xfc, !PT ;  /* 0x0000000005007212 */ /* 0x000fe400078efcff */
[----:B------:R-:W-:Y:S02]  /*0160*/  LEA.HI.X.SX32 R7, R3, UR7, 0x1, P0 ;  /* 0x0000000703077c11 */ /* 0x000fe400080f0eff */
[----:B------:R-:W-:-:S04]  /*0170*/  IADD3 R10, P0, PT, R0, R13, RZ ;  /* 0x0000000d000a7210 */ /* 0x000fc80007f1e0ff */
[----:B------:R-:W-:Y:S02]  /*0180*/  LEA.HI.X.SX32 R11, R0, R7, 0x1, P0 ;  /* 0x00000007000b7211 */ /* 0x000fe400000f0eff */
[----:B---3--:R-:W-:-:S03]  /*0190*/  VIMNMX.RELU R0, PT, PT, R8, 0x3, PT ;  /* 0x0000000308007848 */ /* 0x008fc60003fe1100 */
[----:B--2---:R-:W2:Y:S01]  /*01a0*/  LDG.E.U8.CONSTANT R10, desc[UR4][R10.64] ;  /* 0x000000040a0a7981 */ /* 0x004ea2000c1e9100 */
[----:B------:R-:W-:Y:S02]  /*01b0*/  VIMNMX.RELU R3, PT, PT, R9, 0x3, PT ;  /* 0x0000000309037848 */ /* 0x000fe40003fe1100 */
[C---:B------:R-:W-:Y:S02]  /*01c0*/  LOP3.LUT R0, R5.reuse, R0, RZ, 0xfc, !PT ;  /* 0x0000000005007212 */ /* 0x040fe400078efcff */
[----:B------:R-:W-:Y:S02]  /*01d0*/  LOP3.LUT R3, R5, R3, RZ, 0xfc, !PT ;  /* 0x0000000305037212 */ /* 0x000fe400078efcff */
[CC--:B------:R-:W-:Y:S02]  /*01e0*/  IADD3 R8, P0, PT, R0.reuse, R13.reuse, RZ ;  /* 0x0000000d00087210 */ /* 0x0c0fe40007f1e0ff */
[----:B------:R-:W-:Y:S02]  /*01f0*/  IADD3 R12, P1, PT, R3, R13, RZ ;  /* 0x0000000d030c7210 */ /* 0x000fe40007f3e0ff */
[----:B------:R-:W-:-:S02]  /*0200*/  LEA.HI.X.SX32 R9, R0, R7, 0x1, P0 ;  /* 0x0000000700097211 */ /* 0x000fc400000f0eff */
[----:B------:R-:W-:-:S03]  /*0210*/  LEA.HI.X.SX32 R13, R3, R7, 0x1, P1 ;  /* 0x00000007030d7211 */ /* 0x000fc600008f0eff */
[----:B------:R0:W5:Y:S04]  /*0220*/  LDG.E.U8.CONSTANT R8, desc[UR4][R8.64] ;  /* 0x0000000408087981 */ /* 0x000168000c1e9100 */
[----:B------:R0:W5:Y:S01]  /*0230*/  LDG.E.U8.CONSTANT R7, desc[UR4][R12.64] ;  /* 0x000000040c077981 */ /* 0x000162000c1e9100 */
[----:B------:R-:W-:Y:S01]  /*0240*/  IMAD.MOV.U32 R5, RZ, RZ, 0x3b808081 ;  /* 0x3b808081ff057424 */ /* 0x000fe200078e00ff */
[----:B------:R-:W-:Y:S01]  /*0250*/  BSSY.RECONVERGENT B0, `(.L_x_1) ;  /* 0x000000e000007945 */ /* 0x000fe20003800200 */
[----:B------:R-:W-:-:S04]  /*0260*/  IMAD.MOV.U32 R6, RZ, RZ, 0x437f0000 ;  /* 0x437f0000ff067424 */ /* 0x000fc800078e00ff */
[----:B------:R-:W-:-:S04]  /*0270*/  FFMA R3, R5, -R6, 1 ;  /* 0x3f80000005037423 */ /* 0x000fc80000000806 */
[----:B------:R-:W-:Y:S01]  /*0280*/  FFMA R3, R3, R5, 0.0039215688593685626984 ;  /* 0x3b80808103037423 */ /* 0x000fe20000000005 */
[----:B--2---:R-:W-:-:S04]  /*0290*/  I2FP.F32.U32 R0, R10 ;  /* 0x0000000a00007245 */ /* 0x004fc80000201000 */
[----:B------:R-:W1:Y:S01]  /*02a0*/  FCHK P0, R0, 255 ;  /* 0x437f000000007902 */ /* 0x000e620000000000 */
[----:B------:R-:W-:-:S04]  /*02b0*/  FFMA R5, R0, R3, RZ ;  /* 0x0000000300057223 */ /* 0x000fc800000000ff */
[----:B------:R-:W-:-:S04]  /*02c0*/  FFMA R10, R5, -255, R0 ;  /* 0xc37f0000050a7823 */ /* 0x000fc80000000000 */
[----:B------:R-:W-:Y:S01]  /*02d0*/  FFMA R3, R3, R10, R5 ;  /* 0x0000000a03037223 */ /* 0x000fe20000000005 */
[----:B01----:R-:W-:Y:S06]  /*02e0*/  @!P0 BRA `(.L_x_2) ;  /* 0x0000000000108947 */ /* 0x003fec0003800000 */
[----:B------:R-:W-:Y:S01]  /*02f0*/  IMAD.MOV.U32 R3, RZ, RZ, R0 ;  /* 0x000000ffff037224 */ /* 0x000fe200078e0000 */
[----:B------:R-:W-:-:S07]  /*0300*/  MOV R10, 0x320 ;  /* 0x00000320000a7802 */ /* 0x000fce0000000f00 */
[----:B-----5:R-:W-:Y:S05]  /*0310*/  CALL.REL.NOINC `($__internal_0_$__cuda_sm3x_div_rn_noftz_f32_slowpath) ;  /* 0x0000000000a87944 */ /* 0x020fea0003c00000 */
[----:B------:R-:W-:-:S07]  /*0320*/  IMAD.MOV.U32 R3, RZ, RZ, R0 ;  /* 0x000000ffff037224 */ /* 0x000fce00078e0000 */
.L_x_2:
[----:B------:R-:W-:Y:S05]  /*0330*/  BSYNC.RECONVERGENT B0 ;  /* 0x0000000000007941 */ /* 0x000fea0003800200 */
.L_x_1:
[----:B------:R-:W0:Y:S01]  /*0340*/  LDC.64 R10, c[0x0][0x390] ;  /* 0x0000e400ff0a7b82 */ /* 0x000e220000000a00 */
[----:B-----5:R-:W-:Y:S01]  /*0350*/  I2FP.F32.U32 R9, R8 ;  /* 0x0000000800097245 */ /* 0x020fe20000201000 */
[----:B------:R-:W-:Y:S01]  /*0360*/  IMAD.MOV.U32 R15, RZ, RZ, 0x3b808081 ;  /* 0x3b808081ff0f7424 */ /* 0x000fe200078e00ff */
[----:B------:R-:W-:Y:S02]  /*0370*/  BSSY.RECONVERGENT B0, `(.L_x_3) ;  /* 0x0000011000007945 */ /* 0x000fe40003800200 */
[----:B------:R-:W1:Y:S01]  /*0380*/  FCHK P0, R9, 255 ;  /* 0x437f000009007902 */ /* 0x000e620000000000 */
[----:B------:R-:W-:Y:S02]  /*0390*/  FFMA R0, R15, -R6, 1 ;  /* 0x3f8000000f007423 */ /* 0x000fe40000000806 */
[----:B------:R-:W2:Y:S02]  /*03a0*/  LDC.64 R12, c[0x0][0x388] ;  /* 0x0000e200ff0c7b82 */ /* 0x000ea40000000a00 */
[----:B------:R-:W-:Y:S01]  /*03b0*/  FFMA R0, R0, R15, 0.0039215688593685626984 ;  /* 0x3b80808100007423 */ /* 0x000fe2000000000f */
[----:B0-----:R-:W-:-:S03]  /*03c0*/  IMAD R5, R2, R11, R4 ;  /* 0x0000000b02057224 */ /* 0x001fc600078e0204 */
[----:B------:R-:W-:Y:S01]  /*03d0*/  FFMA R2, R0, R9, RZ ;  /* 0x0000000900027223 */ /* 0x000fe200000000ff */
[----:B------:R-:W-:Y:S02]  /*03e0*/  IMAD R11, R10, R11, RZ ;  /* 0x0000000b0a0b7224 */ /* 0x000fe400078e02ff */
[----:B--2---:R-:W-:-:S04]  /*03f0*/  IMAD.WIDE R4, R5, 0x4, R12 ;  /* 0x0000000405047825 */ /* 0x004fc800078e020c */
[----:B------:R-:W-:Y:S01]  /*0400*/  FFMA R13, R2, -255, R9 ;  /* 0xc37f0000020d7823 */ /* 0x000fe20000000009 */
[----:B------:R0:W-:Y:S03]  /*0410*/  STG.E desc[UR4][R4.64], R3 ;  /* 0x0000000304007986 */ /* 0x0001e6000c101904 */
[----:B------:R-:W-:Y:S01]  /*0420*/  FFMA R13, R0, R13, R2 ;  /* 0x0000000d000d7223 */ /* 0x000fe20000000002 */
[----:B-1----:R-:W-:Y:S06]  /*0430*/  @!P0 BRA `(.L_x_4) ;  /* 0x0000000000108947 */ /* 0x002fec0003800000 */
[----:B0-----:R-:W-:Y:S01]  /*0440*/  IMAD.MOV.U32 R3, RZ, RZ, R9 ;  /* 0x000000ffff037224 */ /* 0x001fe200078e0009 */
[----:B------:R-:W-:-:S07]  /*0450*/  MOV R10, 0x470 ;  /* 0x00000470000a7802 */ /* 0x000fce0000000f00 */
[----:B------:R-:W-:Y:S05]  /*0460*/  CALL.REL.NOINC `($__internal_0_$__cuda_sm3x_div_rn_noftz_f32_slowpath) ;  /* 0x0000000000547944 */ /* 0x000fea0003c00000 */
[----:B------:R-:W-:-:S07]  /*0470*/  IMAD.MOV.U32 R13, RZ, RZ, R0 ;  /* 0x000000ffff0d7224 */ /* 0x000fce00078e0000 */
.L_x_4:
[----:B------:R-:W-:Y:S05]  /*0480*/  BSYNC.RECONVERGENT B0 ;  /* 0x0000000000007941 */ /* 0x000fea0003800200 */
.L_x_3:
[----:B0-----:R-:W-:Y:S01]  /*0490*/  IMAD.WIDE R4, R11, 0x4, R4 ;  /* 0x000000040b047825 */ /* 0x001fe200078e0204 */
[----:B------:R-:W-:Y:S01]  /*04a0*/  I2FP.F32.U32 R3, R7 ;  /* 0x0000000700037245 */ /* 0x000fe20000201000 */
[----:B------:R-:W-:Y:S02]  /*04b0*/  BSSY.RECONVERGENT B0, `(.L_x_5) ;  /* 0x000000d000007945 */ /* 0x000fe40003800200 */
[----:B------:R-:W-:Y:S01]  /*04c0*/  IMAD.MOV.U32 R9, RZ, RZ, 0x3b808081 ;  /* 0x3b808081ff097424 */ /* 0x000fe200078e00ff */
[----:B------:R0:W-:Y:S01]  /*04d0*/  STG.E desc[UR4][R4.64], R13 ;  /* 0x0000000d04007986 */ /* 0x0001e2000c101904 */
[----:B------:R-:W1:Y:S02]  /*04e0*/  FCHK P0, R3, 255 ;  /* 0x437f000003007902 */ /* 0x000e640000000000 */
[----:B------:R-:W-:-:S04]  /*04f0*/  FFMA R0, R9, -R6, 1 ;  /* 0x3f80000009007423 */ /* 0x000fc80000000806 */
[----:B------:R-:W-:-:S04]  /*0500*/  FFMA R0, R0, R9, 0.0039215688593685626984 ;  /* 0x3b80808100007423 */ /* 0x000fc80000000009 */
[----:B------:R-:W-:-:S04]  /*0510*/  FFMA R2, R0, R3, RZ ;  /* 0x0000000300027223 */ /* 0x000fc800000000ff */
[----:B------:R-:W-:-:S04]  /*0520*/  FFMA R7, R2, -255, R3 ;  /* 0xc37f000002077823 */ /* 0x000fc80000000003 */
[----:B------:R-:W-:Y:S01]  /*0530*/  FFMA R7, R0, R7, R2 ;  /* 0x0000000700077223 */ /* 0x000fe20000000002 */
[----:B01----:R-:W-:Y:S06]  /*0540*/  @!P0 BRA `(.L_x_6) ;  /* 0x00000000000c8947 */ /* 0x003fec0003800000 */
[----:B------:R-:W-:-:S07]  /*0550*/  MOV R10, 0x570 ;  /* 0x00000570000a7802 */ /* 0x000fce0000000f00 */
[----:B------:R-:W-:Y:S05]  /*0560*/  CALL.REL.NOINC `($__internal_0_$__cuda_sm3x_div_rn_noftz_f32_slowpath) ;  /* 0x0000000000147944 */ /* 0x000fea0003c00000 */
[----:B------:R-:W-:-:S07]  /*0570*/  IMAD.MOV.U32 R7, RZ, RZ, R0 ;  /* 0x000000ffff077224 */ /* 0x000fce00078e0000 */
.L_x_6:
[----:B------:R-:W-:Y:S05]  /*0580*/  BSYNC.RECONVERGENT B0 ;  /* 0x0000000000007941 */ /* 0x000fea0003800200 */
.L_x_5:
[----:B------:R-:W-:-:S05]  /*0590*/  IMAD.WIDE R4, R11, 0x4, R4 ;  /* 0x000000040b047825 */ /* 0x000fca00078e0204 */
[----:B------:R-:W-:Y:S01]  /*05a0*/  STG.E desc[UR4][R4.64], R7 ;  /* 0x0000000704007986 */ /* 0x000fe2000c101904 */
[----:B------:R-:W-:Y:S05]  /*05b0*/  EXIT ;  /* 0x000000000000794d */ /* 0x000fea0003800000 */
        .weak           $__internal_0_$__cuda_sm3x_div_rn_noftz_f32_slowpath
        .type           $__internal_0_$__cuda_sm3x_div_rn_noftz_f32_slowpath,@function
        .size           $__internal_0_$__cuda_sm3x_div_rn_noftz_f32_slowpath,(.L_x_38 - $__internal_0_$__cuda_sm3x_div_rn_noftz_f32_slowpath)
$__internal_0_$__cuda_sm3x_div_rn_noftz_f32_slowpath:
[----:B------:R-:W-:Y:S01]  /*05c0*/  SHF.R.U32.HI R12, RZ, 0x17, R6 ;  /* 0x00000017ff0c7819 */ /* 0x000fe20000011606 */
[----:B------:R-:W-:Y:S01]  /*05d0*/  BSSY.RECONVERGENT B1, `(.L_x_7) ;  /* 0x0000064000017945 */ /* 0x000fe20003800200 */
[----:B------:R-:W-:Y:S01]  /*05e0*/  SHF.R.U32.HI R0, RZ, 0x17, R3 ;  /* 0x00000017ff007819 */ /* 0x000fe20000011603 */
[----:B------:R-:W-:Y:S01]  /*05f0*/  IMAD.MOV.U32 R14, RZ, RZ, 0x437f0000 ;  /* 0x437f0000ff0e7424 */ /* 0x000fe200078e00ff */
[----:B------:R-:W-:Y:S02]  /*0600*/  LOP3.LUT R12, R12, 0xff, RZ, 0xc0, !PT ;  /* 0x000000ff0c0c7812 */ /* 0x000fe400078ec0ff */
[----:B------:R-:W-:-:S03]  /*0610*/  LOP3.LUT R16, R0, 0xff, RZ, 0xc0, !PT ;  /* 0x000000ff00107812 */ /* 0x000fc600078ec0ff */
[----:B------:R-:W-:Y:S02]  /*0620*/  VIADD R13, R12, 0xffffffff ;  /* 0xffffffff0c0d7836 */ /* 0x000fe40000000000 */
[----:B------:R-:W-:-:S03]  /*0630*/  VIADD R15, R16, 0xffffffff ;  /* 0xffffffff100f7836 */ /* 0x000fc60000000000 */
[----:B------:R-:W-:-:S04]  /*0640*/  ISETP.GT.U32.AND P0, PT, R13, 0xfd, PT ;  /* 0x000000fd0d00780c */ /* 0x000fc80003f04070 */
[----:B------:R-:W-:-:S13]  /*0650*/  ISETP.GT.U32.OR P0, PT, R15, 0xfd, P0 ;  /* 0x000000fd0f00780c */ /* 0x000fda0000704470 */
[----:B------:R-:W-:Y:S01]  /*0660*/  @!P0 IMAD.MOV.U32 R9, RZ, RZ, RZ ;  /* 0x000000ffff098224 */ /* 0x000fe200078e00ff */
[----:B------:R-:W-:Y:S06]  /*0670*/  @!P0 BRA `(.L_x_8) ;  /* 0x0000000000608947 */ /* 0x000fec0003800000 */
[----:B------:R-:W-:Y:S01]  /*0680*/  IMAD.MOV.U32 R0, RZ, RZ, 0x437f0000 ;  /* 0x437f0000ff007424 */ /* 0x000fe200078e00ff */
[----:B------:R-:W-:-:S04]  /*0690*/  FSETP.GTU.FTZ.AND P0, PT, |R3|, +INF , PT ;  /* 0x7f8000000300780b */ /* 0x000fc80003f1c200 */
[----:B------:R-:W-:-:S04]  /*06a0*/  FSETP.GTU.FTZ.AND P1, PT, |R0|, +INF , PT ;  /* 0x7f8000000000780b */ /* 0x000fc80003f3c200 */
[----:B------:R-:W-:-:S13]  /*06b0*/  PLOP3.LUT P0, PT, P0, P1, PT, 0xf8, 0x8f ;  /* 0x00000000008f781c */ /* 0x000fda0000703f70 */
[----:B------:R-:W-:Y:S05]  /*06c0*/  @P0 BRA `(.L_x_9) ;  /* 0x00000004004c0947 */ /* 0x000fea0003800000 */
[----:B------:R-:W-:-:S13]  /*06d0*/  LOP3.LUT P0, RZ, R14, 0x7fffffff, R3, 0xc8, !PT ;  /* 0x7fffffff0eff7812 */ /* 0x000fda000780c803 */
[----:B------:R-:W-:Y:S05]  /*06e0*/  @!P0 BRA `(.L_x_10) ;  /* 0x00000004003c8947 */ /* 0x000fea0003800000 */
[C---:B------:R-:W-:Y:S02]  /*06f0*/  FSETP.NEU.FTZ.AND P2, PT, |R3|.reuse, +INF , PT ;  /* 0x7f8000000300780b */ /* 0x040fe40003f5d200 */
[----:B------:R-:W-:Y:S02]  /*0700*/  FSETP.NEU.FTZ.AND P1, PT, |R0|, +INF , PT ;  /* 0x7f8000000000780b */ /* 0x000fe40003f3d200 */
[----:B------:R-:W-:-:S11]  /*0710*/  FSETP.NEU.FTZ.AND P0, PT, |R3|, +INF , PT ;  /* 0x7f8000000300780b */ /* 0x000fd60003f1d200 */
[----:B------:R-:W-:Y:S05]  /*0720*/  @!P1 BRA !P2, `(.L_x_10) ;  /* 0x00000004002c9947 */ /* 0x000fea0005000000 */
[----:B------:R-:W-:-:S04]  /*0730*/  LOP3.LUT P2, RZ, R3, 0x7fffffff, RZ, 0xc0, !PT ;  /* 0x7fffffff03ff7812 */ /* 0x000fc8000784c0ff */
[----:B------:R-:W-:-:S13]  /*0740*/  PLOP3.LUT P1, PT, P1, P2, PT, 0x2f, 0xf2 ;  /* 0x0000000000f2781c */ /* 0x000fda0000f24577 */
[----:B------:R-:W-:Y:S05]  /*0750*/  @P1 BRA `(.L_x_11) ;  /* 0x0000000400181947 */ /* 0x000fea0003800000 */
[----:B------:R-:W-:-:S04]  /*0760*/  LOP3.LUT P1, RZ, R14, 0x7fffffff, RZ, 0xc0, !PT ;  /* 0x7fffffff0eff7812 */ /* 0x000fc8000782c0ff */
[----:B------:R-:W-:-:S13]  /*0770*/  PLOP3.LUT P0, PT, P0, P1, PT, 0x2f, 0xf2 ;  /* 0x0000000000f2781c */ /* 0x000fda0000702577 */
[----:B------:R-:W-:Y:S05]  /*0780*/  @P0 BRA `(.L_x_12) ;  /* 0x0000000400000947 */ /* 0x000fea0003800000 */
[----:B------:R-:W-:Y:S02]  /*0790*/  ISETP.GE.AND P0, PT, R15, RZ, PT ;  /* 0x000000ff0f00720c */ /* 0x000fe40003f06270 */
[----:B------:R-:W-:-:S11]  /*07a0*/  ISETP.GE.AND P1, PT, R13, RZ, PT ;  /* 0x000000ff0d00720c */ /* 0x000fd60003f26270 */
[----:B------:R-:W-:Y:S02]  /*07b0*/  @P0 IMAD.MOV.U32 R9, RZ, RZ, RZ ;  /* 0x000000ffff090224 */ /* 0x000fe400078e00ff */
[----:B------:R-:W-:Y:S01]  /*07c0*/  @!P0 FFMA R3, R3, 1.84467440737095516160e+19, RZ ;  /* 0x5f80000003038823 */ /* 0x000fe200000000ff */
[----:B------:R-:W-:Y:S02]  /*07d0*/  @!P0 IMAD.MOV.U32 R9, RZ, RZ, -0x40 ;  /* 0xffffffc0ff098424 */ /* 0x000fe400078e00ff */
[----:B------:R-:W-:Y:S02]  /*07e0*/  @!P1 FFMA R14, R0, 1.84467440737095516160e+19, RZ ;  /* 0x5f800000000e9823 */ /* 0x000fe400000000ff */
[----:B------:R-:W-:-:S07]  /*07f0*/  @!P1 VIADD R9, R9, 0x40 ;  /* 0x0000004009099836 */ /* 0x000fce0000000000 */
.L_x_8:
[----:B------:R-:W-:Y:S01]  /*0800*/  LEA R13, R12, 0xc0800000, 0x17 ;  /* 0xc08000000c0d7811 */ /* 0x000fe200078eb8ff */
[----:B------:R-:W-:Y:S04]  /*0810*/  BSSY.RECONVERGENT B2, `(.L_x_13) ;  /* 0x0000036000027945 */ /* 0x000fe80003800200 */
[----:B------:R-:W-:Y:S02]  /*0820*/  IMAD.IADD R14, R14, 0x1, -R13 ;  /* 0x000000010e0e7824 */ /* 0x000fe400078e0a0d */
[----:B------:R-:W-:Y:S02]  /*0830*/  VIADD R13, R16, 0xffffff81 ;  /* 0xffffff81100d7836 */ /* 0x000fe40000000000 */
[----:B------:R0:W1:Y:S01]  /*0840*/  MUFU.RCP R15, R14 ;  /* 0x0000000e000f7308 */ /* 0x0000620000001000 */
[----:B------:R-:W-:Y:S01]  /*0850*/  FADD.FTZ R17, -R14, -RZ ;  /* 0x800000ff0e117221 */ /* 0x000fe20000010100 */
[C---:B------:R-:W-:Y:S01]  /*0860*/  IMAD R0, R13.reuse, -0x800000, R3 ;  /* 0xff8000000d007824 */ /* 0x040fe200078e0203 */
[----:B0-----:R-:W-:-:S05]  /*0870*/  IADD3 R14, PT, PT, R13, 0x7f, -R12 ;  /* 0x0000007f0d0e7810 */ /* 0x001fca0007ffe80c */
[----:B------:R-:W-:Y:S02]  /*0880*/  IMAD.IADD R9, R14, 0x1, R9 ;  /* 0x000000010e097824 */ /* 0x000fe400078e0209 */
[----:B-1----:R-:W-:-:S04]  /*0890*/  FFMA R16, R15, R17, 1 ;  /* 0x3f8000000f107423 */ /* 0x002fc80000000011 */
[----:B------:R-:W-:-:S04]  /*08a0*/  FFMA R3, R15, R16, R15 ;  /* 0x000000100f037223 */ /* 0x000fc8000000000f */
[----:B------:R-:W-:-:S04]  /*08b0*/  FFMA R16, R0, R3, RZ ;  /* 0x0000000300107223 */ /* 0x000fc800000000ff */
[----:B------:R-:W-:-:S04]  /*08c0*/  FFMA R15, R17, R16, R0 ;  /* 0x00000010110f7223 */ /* 0x000fc80000000000 */
[----:B------:R-:W-:-:S04]  /*08d0*/  FFMA R16, R3, R15, R16 ;  /* 0x0000000f03107223 */ /* 0x000fc80000000010 */
[----:B------:R-:W-:-:S04]  /*08e0*/  FFMA R17, R17, R16, R0 ;  /* 0x0000001011117223 */ /* 0x000fc80000000000 */
[----:B------:R-:W-:-:S05]  /*08f0*/  FFMA R0, R3, R17, R16 ;  /* 0x0000001103007223 */ /* 0x000fca0000000010 */
[----:B------:R-:W-:-:S04]  /*0900*/  SHF.R.U32.HI R12, RZ, 0x17, R0 ;  /* 0x00000017ff0c7819 */ /* 0x000fc80000011600 */
[----:B------:R-:W-:-:S05]  /*0910*/  LOP3.LUT R12, R12, 0xff, RZ, 0xc0, !PT ;  /* 0x000000ff0c0c7812 */ /* 0x000fca00078ec0ff */
[----:B------:R-:W-:-:S04]  /*0920*/  IMAD.IADD R15, R12, 0x1, R9 ;  /* 0x000000010c0f7824 */ /* 0x000fc800078e0209 */
[----:B------:R-:W-:-:S05]  /*0930*/  VIADD R12, R15, 0xffffffff ;  /* 0xffffffff0f0c7836 */ /* 0x000fca0000000000 */
[----:B------:R-:W-:-:S13]  /*0940*/  ISETP.GE.U32.AND P0, PT, R12, 0xfe, PT ;  /* 0x000000fe0c00780c */ /* 0x000fda0003f06070 */
[----:B------:R-:W-:Y:S05]  /*0950*/  @!P0 BRA `(.L_x_14) ;  /* 0x0000000000808947 */ /* 0x000fea0003800000 */
[----:B------:R-:W-:-:S13]  /*0960*/  ISETP.GT.AND P0, PT, R15, 0xfe, PT ;  /* 0x000000fe0f00780c */ /* 0x000fda0003f04270 */
[----:B------:R-:W-:Y:S05]  /*0970*/  @P0 BRA `(.L_x_15) ;  /* 0x00000000006c0947 */ /* 0x000fea0003800000 */
[----:B------:R-:W-:-:S13]  /*0980*/  ISETP.GE.AND P0, PT, R15, 0x1, PT ;  /* 0x000000010f00780c */ /* 0x000fda0003f06270 */
[----:B------:R-:W-:Y:S05]  /*0990*/  @P0 BRA `(.L_x_16) ;  /* 0x0000000000740947 */ /* 0x000fea0003800000 */
[----:B------:R-:W-:Y:S02]  /*09a0*/  ISETP.GE.AND P0, PT, R15, -0x18, PT ;  /* 0xffffffe80f00780c */ /* 0x000fe40003f06270 */
[----:B------:R-:W-:-:S11]  /*09b0*/  LOP3.LUT R0, R0, 0x80000000, RZ, 0xc0, !PT ;  /* 0x8000000000007812 */ /* 0x000fd600078ec0ff */
[----:B------:R-:W-:Y:S05]  /*09c0*/  @!P0 BRA `(.L_x_16) ;  /* 0x0000000000688947 */ /* 0x000fea0003800000 */
[-CC-:B------:R-:W-:Y:S01]  /*09d0*/  FFMA.RZ R9, R3, R17.reuse, R16.reuse ;  /* 0x0000001103097223 */ /* 0x180fe2000000c010 */
[----:B------:R-:W-:Y:S02]  /*09e0*/  VIADD R14, R15, 0x20 ;  /* 0x000000200f0e7836 */ /* 0x000fe40000000000 */
[-CC-:B------:R-:W-:Y:S01]  /*09f0*/  FFMA.RM R12, R3, R17.reuse, R16.reuse ;  /* 0x00000011030c7223 */ /* 0x180fe20000004010 */
[----:B------:R-:W-:Y:S02]  /*0a00*/  ISETP.NE.AND P2, PT, R15, RZ, PT ;  /* 0x000000ff0f00720c */ /* 0x000fe40003f45270 */
[----:B------:R-:W-:Y:S01]  /*0a10*/  LOP3.LUT R13, R9, 0x7fffff, RZ, 0xc0, !PT ;  /* 0x007fffff090d7812 */ /* 0x000fe200078ec0ff */
[----:B------:R-:W-:Y:S01]  /*0a20*/  FFMA.RP R9, R3, R17, R16 ;  /* 0x0000001103097223 */ /* 0x000fe20000008010 */
[----:B------:R-:W-:Y:S01]  /*0a30*/  IMAD.MOV R3, RZ, RZ, -R15 ;  /* 0x000000ffff037224 */ /* 0x000fe200078e0a0f */
[----:B------:R-:W-:Y:S02]  /*0a40*/  ISETP.NE.AND P1, PT, R15, RZ, PT ;  /* 0x000000ff0f00720c */ /* 0x000fe40003f25270 */
[----:B------:R-:W-:-:S02]  /*0a50*/  LOP3.LUT R13, R13, 0x800000, RZ, 0xfc, !PT ;  /* 0x008000000d0d7812 */ /* 0x000fc400078efcff */
[----:B------:R-:W-:Y:S02]  /*0a60*/  FSETP.NEU.FTZ.AND P0, PT, R9, R12, PT ;  /* 0x0000000c0900720b */ /* 0x000fe40003f1d000 */
[----:B------:R-:W-:Y:S02]  /*0a70*/  SHF.L.U32 R14, R13, R14, RZ ;  /* 0x0000000e0d0e7219 */ /* 0x000fe400000006ff */
[----:B------:R-:W-:Y:S02]  /*0a80*/  SEL R12, R3, RZ, P2 ;  /* 0x000000ff030c7207 */ /* 0x000fe40001000000 */
[----:B------:R-:W-:Y:S02]  /*0a90*/  ISETP.NE.AND P1, PT, R14, RZ, P1 ;  /* 0x000000ff0e00720c */ /* 0x000fe40000f25270 */
[----:B------:R-:W-:Y:S02]  /*0aa0*/  SHF.R.U32.HI R12, RZ, R12, R13 ;  /* 0x0000000cff0c7219 */ /* 0x000fe4000001160d */
[----:B------:R-:W-:-:S02]  /*0ab0*/  PLOP3.LUT P0, PT, P0, P1, PT, 0xf8, 0x8f ;  /* 0x00000000008f781c */ /* 0x000fc40000703f70 */
[----:B------:R-:W-:Y:S02]  /*0ac0*/  SHF.R.U32.HI R14, RZ, 0x1, R12 ;  /* 0x00000001ff0e7819 */ /* 0x000fe4000001160c */
[----:B------:R-:W-:-:S04]  /*0ad0*/  SEL R3, RZ, 0x1, !P0 ;  /* 0x00000001ff037807 */ /* 0x000fc80004000000 */
[----:B------:R-:W-:-:S04]  /*0ae0*/  LOP3.LUT R3, R3, 0x1, R14, 0xf8, !PT ;  /* 0x0000000103037812 */ /* 0x000fc800078ef80e */
[----:B------:R-:W-:-:S05]  /*0af0*/  LOP3.LUT R3, R3, R12, RZ, 0xc0, !PT ;  /* 0x0000000c03037212 */ /* 0x000fca00078ec0ff */
[----:B------:R-:W-:-:S05]  /*0b00*/  IMAD.IADD R3, R14, 0x1, R3 ;  /* 0x000000010e037824 */ /* 0x000fca00078e0203 */
[----:B------:R-:W-:Y:S01]  /*0b10*/  LOP3.LUT R0, R3, R0, RZ, 0xfc, !PT ;  /* 0x0000000003007212 */ /* 0x000fe200078efcff */
[----:B------:R-:W-:Y:S06]  /*0b20*/  BRA `(.L_x_16) ;  /* 0x0000000000107947 */ /* 0x000fec0003800000 */
.L_x_15:
[----:B------:R-:W-:-:S04]  /*0b30*/  LOP3.LUT R0, R0, 0x80000000, RZ, 0xc0, !PT ;  /* 0x8000000000007812 */ /* 0x000fc800078ec0ff */
[----:B------:R-:W-:Y:S01]  /*0b40*/  LOP3.LUT R0, R0, 0x7f800000, RZ, 0xfc, !PT ;  /* 0x7f80000000007812 */ /* 0x000fe200078efcff */
[----:B------:R-:W-:Y:S06]  /*0b50*/  BRA `(.L_x_16) ;  /* 0x0000000000047947 */ /* 0x000fec0003800000 */
.L_x_14:
[----:B------:R-:W-:-:S07]  /*0b60*/  IMAD R0, R9, 0x800000, R0 ;  /* 0x0080000009007824 */ /* 0x000fce00078e0200 */
.L_x_16:
[----:B------:R-:W-:Y:S05]  /*0b70*/  BSYNC.RECONVERGENT B2 ;  /* 0x0000000000027941 */ /* 0x000fea0003800200 */
.L_x_13:
[----:B------:R-:W-:Y:S05]  /*0b80*/  BRA `(.L_x_17) ;  /* 0x0000000000207947 */ /* 0x000fea0003800000 */
.L_x_12:
[----:B------:R-:W-:-:S04]  /*0b90*/  LOP3.LUT R0, R14, 0x80000000, R3, 0x48, !PT ;  /* 0x800000000e007812 */ /* 0x000fc800078e4803 */
[----:B------:R-:W-:Y:S01]  /*0ba0*/  LOP3.LUT R0, R0, 0x7f800000, RZ, 0xfc, !PT ;  /* 0x7f80000000007812 */ /* 0x000fe200078efcff */
[----:B------:R-:W-:Y:S06]  /*0bb0*/  BRA `(.L_x_17) ;  /* 0x0000000000147947 */ /* 0x000fec0003800000 */
.L_x_11:
[----:B------:R-:W-:Y:S01]  /*0bc0*/  LOP3.LUT R0, R14, 0x80000000, R3, 0x48, !PT ;  /* 0x800000000e007812 */ /* 0x000fe200078e4803 */
[----:B------:R-:W-:Y:S06]  /*0bd0*/  BRA `(.L_x_17) ;  /* 0x00000000000c7947 */ /* 0x000fec0003800000 */
.L_x_10:
[----:B------:R-:W0:Y:S01]  /*0be0*/  MUFU.RSQ R0, -QNAN ;  /* 0xffc0000000007908 */ /* 0x000e220000001400 */
[----:B------:R-:W-:Y:S05]  /*0bf0*/  BRA `(.L_x_17) ;  /* 0x0000000000047947 */ /* 0x000fea0003800000 */
.L_x_9:
[----:B------:R-:W-:-:S07]  /*0c00*/  FADD.FTZ R0, R3, R0 ;  /* 0x0000000003007221 */ /* 0x000fce0000010000 */
.L_x_17:
[----:B------:R-:W-:Y:S05]  /*0c10*/  BSYNC.RECONVERGENT B1 ;  /* 0x0000000000017941 */ /* 0x000fea0003800200 */
.L_x_7:
[----:B------:R-:W-:Y:S02]  /*0c20*/  IMAD.MOV.U32 R12, RZ, RZ, R10 ;  /* 0x000000ffff0c7224 */ /* 0x000fe400078e000a */
[----:B------:R-:W-:-:S04]  /*0c30*/  IMAD.MOV.U32 R13, RZ, RZ, 0x0 ;  /* 0x00000000ff0d7424 */ /* 0x000fc800078e00ff */
[----:B0-----:R-:W-:Y:S05]  /*0c40*/  RET.REL.NODEC R12 `(hwc4_uint8_to_nchw_float32_kernel) ;  /* 0xfffffff00cec7950 */ /* 0x001fea0003c3ffff */
.L_x_18:
        /* <DEDUP_REMOVED lines=11> */
.L_x_38:


//--------------------- .text.nchw_float32_to_hwc_uint8_kernel --------------------------
	.section	.text.nchw_float32_to_hwc_uint8_kernel,"ax",@progbits
	.align	128
        .global         nchw_float32_to_hwc_uint8_kernel
        .type           nchw_float32_to_hwc_uint8_kernel,@function
        .size           nchw_float32_to_hwc_uint8_kernel,(.L_x_42 - nchw_float32_to_hwc_uint8_kernel)
        .other          nchw_float32_to_hwc_uint8_kernel,@"STO_CUDA_ENTRY STV_DEFAULT"
nchw_float32_to_hwc_uint8_kernel:
.text.nchw_float32_to_hwc_uint8_kernel:
        /* <DEDUP_REMOVED lines=14> */
[-C--:B------:R-:W-:Y:S01]  /*00e0*/  IMAD R3, R0, R9.reuse, R2 ;  /* 0x0000000900037224 */ /* 0x080fe200078e0202 */
[----:B------:R-:W1:Y:S01]  /*00f0*/  LDCU.64 UR4, c[0x0][0x358] ;  /* 0x00006b00ff0477ac */ /* 0x000e620008000a00 */
[----:B------:R-:W-:Y:S01]  /*0100*/  IMAD R9, R8, R9, RZ ;  /* 0x0000000908097224 */ /* 0x000fe200078e02ff */
[----:B------:R-:W2:Y:S01]  /*0110*/  LDCU UR6, c[0x0][0x398] ;  /* 0x00007300ff0677ac */ /* 0x000ea20008000800 */
[----:B------:R-:W3:Y:S01]  /*0120*/  LDCU.64 UR8, c[0x0][0x388] ;  /* 0x00007100ff0877ac */ /* 0x000ee20008000a00 */
[----:B0-----:R-:W-:-:S05]  /*0130*/  IMAD.WIDE R4, R3, 0x4, R4 ;  /* 0x0000000403047825 */ /* 0x001fca00078e0204 */
[----:B-1----:R0:W4:Y:S01]  /*0140*/  LDG.E.CONSTANT R3, desc[UR4][R4.64] ;  /* 0x0000000404037981 */ /* 0x002122000c1e9900 */
[----:B------:R-:W-:-:S05]  /*0150*/  IMAD.WIDE R6, R9, 0x4, R4 ;  /* 0x0000000409067825 */ /* 0x000fca00078e0204 */
[----:B------:R-:W5:Y:S01]  /*0160*/  LDG.E.CONSTANT R10, desc[UR4][R6.64] ;  /* 0x00000004060a7981 */ /* 0x000f62000c1e9900 */
[----:B------:R-:W-:-:S06]  /*0170*/  IMAD.WIDE R8, R9, 0x4, R6 ;  /* 0x0000000409087825 */ /* 0x000fcc00078e0206 */
[----:B------:R1:W3:Y:S01]  /*0180*/  LDG.E.CONSTANT R8, desc[UR4][R8.64] ;  /* 0x0000000408087981 */ /* 0x0002e2000c1e9900 */
[----:B0-----:R-:W-:Y:S01]  /*0190*/  PRMT R5, RZ, 0x7610, R5 ;  /* 0x00007610ff057816 */ /* 0x001fe20000000005 */
[----:B--2---:R-:W-:Y:S01]  /*01a0*/  IMAD R0, R0, UR6, RZ ;  /* 0x0000000600007c24 */ /* 0x004fe2000f8e02ff */
[----:B-1----:R-:W-:Y:S02]  /*01b0*/  PRMT R9, RZ, 0x7610, R9 ;  /* 0x00007610ff097816 */ /* 0x002fe40000000009 */
[----:B----4-:R-:W-:Y:S02]  /*01c0*/  FSETP.NE.AND P0, PT, |R3|, +INF , PT ;  /* 0x7f8000000300780b */ /* 0x010fe40003f05200 */
[----:B-----5:R-:W-:Y:S02]  /*01d0*/  FSETP.NE.AND P1, PT, |R10|, +INF , PT ;  /* 0x7f8000000a00780b */ /* 0x020fe40003f25200 */
[----:B---3--:R-:W-:-:S09]  /*01e0*/  FSETP.NE.AND P2, PT, |R8|, +INF , PT ;  /* 0x7f8000000800780b */ /* 0x008fd20003f45200 */
[----:B------:R-:W-:-:S04]  /*01f0*/  @P0 IMAD.MOV.U32 R12, RZ, RZ, 0x437f0000 ;  /* 0x437f0000ff0c0424 */ /* 0x000fc800078e00ff */
[----:B------:R-:W-:Y:S01]  /*0200*/  @P0 FFMA R3, R3, R12, 0.5 ;  /* 0x3f00000003030423 */ /* 0x000fe2000000000c */
[----:B------:R-:W-:-:S04]  /*0210*/  @P1 IMAD.MOV.U32 R11, RZ, RZ, 0x437f0000 ;  /* 0x437f0000ff0b1424 */ /* 0x000fc800078e00ff */
[----:B------:R-:W-:Y:S01]  /*0220*/  @P1 FFMA R10, R10, R11, 0.5 ;  /* 0x3f0000000a0a1423 */ /* 0x000fe2000000000b */
[----:B------:R-:W-:Y:S01]  /*0230*/  @P0 FMNMX R3, RZ, R3, !PT ;  /* 0x00000003ff030209 */ /* 0x000fe20007800000 */
[----:B------:R-:W-:Y:S01]  /*0240*/  @P2 IMAD.MOV.U32 R7, RZ, RZ, 0x437f0000 ;  /* 0x437f0000ff072424 */ /* 0x000fe200078e00ff */
[----:B------:R-:W-:Y:S02]  /*0250*/  PRMT R11, RZ, 0x7610, R11 ;  /* 0x00007610ff0b7816 */ /* 0x000fe4000000000b */
[----:B------:R-:W-:Y:S01]  /*0260*/  @P1 FMNMX R10, RZ, R10, !PT ;  /* 0x0000000aff0a1209 */ /* 0x000fe20007800000 */
[----:B------:R-:W-:Y:S01]  /*0270*/  @P2 FFMA R8, R8, R7, 0.5 ;  /* 0x3f00000008082423 */ /* 0x000fe20000000007 */
[----:B------:R-:W-:Y:S01]  /*0280*/  @P0 FMNMX R3, R3, 255, PT ;  /* 0x437f000003030809 */ /* 0x000fe20003800000 */
[----:B------:R-:W-:Y:S01]  /*0290*/  IMAD R7, R2, 0x3, RZ ;  /* 0x0000000302077824 */ /* 0x000fe200078e02ff */
[----:B------:R-:W-:Y:S02]  /*02a0*/  @P1 FMNMX R10, R10, 255, PT ;  /* 0x437f00000a0a1809 */ /* 0x000fe40003800000 */
[----:B------:R-:W-:Y:S01]  /*02b0*/  @P2 FMNMX R8, RZ, R8, !PT ;  /* 0x00000008ff082209 */ /* 0x000fe20007800000 */
[----:B------:R0:W1:Y:S03]  /*02c0*/  @P0 F2I.U32.TRUNC.NTZ R5, R3 ;  /* 0x0000000300050305 */ /* 0x000066000020f000 */
[----:B------:R-:W-:-:S05]  /*02d0*/  @P2 FMNMX R8, R8, 255, PT ;  /* 0x437f000008082809 */ /* 0x000fca0003800000 */
[----:B------:R-:W2:Y:S01]  /*02e0*/  @P1 F2I.U32.TRUNC.NTZ R9, R10 ;  /* 0x0000000a00091305 */ /* 0x000ea2000020f000 */
[--C-:B------:R-:W-:Y:S02]  /*02f0*/  IADD3 R2, P0, P1, R0, UR8, R7.reuse ;  /* 0x0000000800027c10 */ /* 0x100fe4000f91e007 */
[----:B0-----:R-:W-:Y:S02]  /*0300*/  SHF.R.S32.HI R3, RZ, 0x1f, R7 ;  /* 0x0000001fff037819 */ /* 0x001fe40000011407 */
[----:B------:R-:W-:-:S03]  /*0310*/  SHF.R.S32.HI R0, RZ, 0x1f, R0 ;  /* 0x0000001fff007819 */ /* 0x000fc60000011400 */
[----:B------:R-:W0:Y:S01]  /*0320*/  @P2 F2I.U32.TRUNC.NTZ R11, R8 ;  /* 0x00000008000b2305 */ /* 0x000e22000020f000 */
[----:B------:R-:W-:-:S05]  /*0330*/  IADD3.X R3, PT, PT, R0, UR9, R3, P0, P1 ;  /* 0x0000000900037c10 */ /* 0x000fca00087e2403 */
[----:B-1----:R-:W-:Y:S04]  /*0340*/  STG.E.U8 desc[UR4][R2.64], R5 ;  /* 0x0000000502007986 */ /* 0x002fe8000c101104 */
[----:B--2---:R-:W-:Y:S04]  /*0350*/  STG.E.U8 desc[UR4][R2.64+0x1], R9 ;  /* 0x0000010902007986 */ /* 0x004fe8000c101104 */
[----:B0-----:R-:W-:Y:S01]  /*0360*/  STG.E.U8 desc[UR4][R2.64+0x2], R11 ;  /* 0x0000020b02007986 */ /* 0x001fe2000c101104 */
[----:B------:R-:W-:Y:S05]  /*0370*/  EXIT ;  /* 0x000000000000794d */ /* 0x000fea0003800000 */
.L_x_19:
        /* <DEDUP_REMOVED lines=16> */
.L_x_42:


//--------------------- .text.hwc_uint8_to_nchw_float32_kernel --------------------------
	.section	.text.hwc_uint8_to_nchw_float32_kernel,"ax",@progbits
	.align	128
        .global         hwc_uint8_to_nchw_float32_kernel
        .type           hwc_uint8_to_nchw_float32_kernel,@function
        .size           hwc_uint8_to_nchw_float32_kernel,(.L_x_39 - hwc_uint8_to_nchw_float32_kernel)
        .other          hwc_uint8_to_nchw_float32_kernel,@"STO_CUDA_ENTRY STV_DEFAULT"
hwc_uint8_to_nchw_float32_kernel:
.text.hwc_uint8_to_nchw_float32_kernel:
        /* <DEDUP_REMOVED lines=13> */
[----:B------:R-:W0:Y:S01]  /*00d0*/  LDCU UR6, c[0x0][0x398] ;  /* 0x00007300ff0677ac */ /* 0x000e220008000800 */
[----:B------:R-:W-:Y:S01]  /*00e0*/  IMAD R9, R4, 0x3, RZ ;  /* 0x0000000304097824 */ /* 0x000fe200078e02ff */
[----:B------:R-:W1:Y:S04]  /*00f0*/  LDCU.64 UR8, c[0x0][0x380] ;  /* 0x00007000ff0877ac */ /* 0x000e680008000a00 */
[----:B------:R-:W-:Y:S01]  /*0100*/  SHF.R.S32.HI R3, RZ, 0x1f, R9 ;  /* 0x0000001fff037819 */ /* 0x000fe20000011409 */
[----:B------:R-:W2:Y:S01]  /*0110*/  LDCU.64 UR4, c[0x0][0x358] ;  /* 0x00006b00ff0477ac */ /* 0x000ea20008000a00 */
[----:B0-----:R-:W-:-:S05]  /*0120*/  IMAD R0, R5, UR6, RZ ;  /* 0x0000000605007c24 */ /* 0x001fca000f8e02ff */
[----:B-1----:R-:W-:Y:S02]  /*0130*/  IADD3 R8, P0, P1, R0, UR8, R9 ;  /* 0x0000000800087c10 */ /* 0x002fe4000f91e009 */
[----:B------:R-:W-:-:S04]  /*0140*/  SHF.R.S32.HI R0, RZ, 0x1f, R0 ;  /* 0x0000001fff007819 */ /* 0x000fc80000011400 */
[----:B------:R-:W-:-:S05]  /*0150*/  IADD3.X R9, PT, PT, R0, UR9, R3, P0, P1 ;  /* 0x0000000900097c10 */ /* 0x000fca00087e2403 */
[----:B--2---:R-:W2:Y:S04]  /*0160*/  LDG.E.U8.CONSTANT R0, desc[UR4][R8.64] ;  /* 0x0000000408007981 */ /* 0x004ea8000c1e9100 */
        /* <DEDUP_REMOVED lines=15> */
[----:B-----5:R-:W-:Y:S05]  /*0260*/  CALL.REL.NOINC `($__internal_1_$__cuda_sm3x_div_rn_noftz_f32_slowpath) ;  /* 0x0000000000a87944 */ /* 0x020fea0003c00000 */
[----:B------:R-:W-:-:S07]  /*0270*/  IMAD.MOV.U32 R3, RZ, RZ, R0 ;  /* 0x000000ffff037224 */ /* 0x000fce00078e0000 */
.L_x_21:
[----:B------:R-:W-:Y:S05]  /*0280*/  BSYNC.RECONVERGENT B0 ;  /* 0x0000000000007941 */ /* 0x000fea0003800200 */
.L_x_20:
        /* <DEDUP_REMOVED lines=8> */
[----:B0-----:R-:W-:-:S02]  /*0310*/  IMAD R5, R5, R9, R4 ;  /* 0x0000000905057224 */ /* 0x001fc400078e0204 */
[----:B------:R-:W-:Y:S02]  /*0320*/  IMAD R9, R8, R9, RZ ;  /* 0x0000000908097224 */ /* 0x000fe400078e02ff */
[----:B--2---:R-:W-:-:S04]  /*0330*/  IMAD.WIDE R4, R5, 0x4, R10 ;  /* 0x0000000405047825 */ /* 0x004fc800078e020a */
[----:B------:R-:W-:Y:S01]  /*0340*/  FFMA R10, R0, R7, RZ ;  /* 0x00000007000a7223 */ /* 0x000fe200000000ff */
[----:B------:R0:W-:Y:S03]  /*0350*/  STG.E desc[UR4][R4.64], R3 ;  /* 0x0000000304007986 */ /* 0x0001e6000c101904 */
[----:B------:R-:W-:-:S04]  /*0360*/  FFMA R11, R10, -255, R7 ;  /* 0xc37f00000a0b7823 */ /* 0x000fc80000000007 */
[----:B------:R-:W-:Y:S01]  /*0370*/  FFMA R11, R0, R11, R10 ;  /* 0x0000000b000b7223 */ /* 0x000fe2000000000a */
[----:B-1----:R-:W-:Y:S06]  /*0380*/  @!P0 BRA `(.L_x_23) ;  /* 0x0000000000108947 */ /* 0x002fec0003800000 */
[----:B0-----:R-:W-:Y:S02]  /*0390*/  MOV R3, R7 ;  /* 0x0000000700037202 */ /* 0x001fe40000000f00 */
[----:B------:R-:W-:-:S07]  /*03a0*/  MOV R8, 0x3c0 ;  /* 0x000003c000087802 */ /* 0x000fce0000000f00 */
[----:B------:R-:W-:Y:S05]  /*03b0*/  CALL.REL.NOINC `($__internal_1_$__cuda_sm3x_div_rn_noftz_f32_slowpath) ;  /* 0x0000000000547944 */ /* 0x000fea0003c00000 */
[----:B------:R-:W-:-:S07]  /*03c0*/  IMAD.MOV.U32 R11, RZ, RZ, R0 ;  /* 0x000000ffff0b7224 */ /* 0x000fce00078e0000 */
.L_x_23:
[----:B------:R-:W-:Y:S05]  /*03d0*/  BSYNC.RECONVERGENT B0 ;  /* 0x0000000000007941 */ /* 0x000fea0003800200 */
.L_x_22:
        /* <DEDUP_REMOVED lines=13> */
[----:B------:R-:W-:Y:S05]  /*04b0*/  CALL.REL.NOINC `($__internal_1_$__cuda_sm3x_div_rn_noftz_f32_slowpath) ;  /* 0x0000000000147944 */ /* 0x000fea0003c00000 */
[----:B------:R-:W-:-:S07]  /*04c0*/  IMAD.MOV.U32 R7, RZ, RZ, R0 ;  /* 0x000000ffff077224 */ /* 0x000fce00078e0000 */
.L_x_25:
[----:B------:R-:W-:Y:S05]  /*04d0*/  BSYNC.RECONVERGENT B0 ;  /* 0x0000000000007941 */ /* 0x000fea0003800200 */
.L_x_24:
[----:B------:R-:W-:-:S05]  /*04e0*/  IMAD.WIDE R4, R9, 0x4, R4 ;  /* 0x0000000409047825 */ /* 0x000fca00078e0204 */
[----:B------:R-:W-:Y:S01]  /*04f0*/  STG.E desc[UR4][R4.64], R7 ;  /* 0x0000000704007986 */ /* 0x000fe2000c101904 */
[----:B------:R-:W-:Y:S05]  /*0500*/  EXIT ;  /* 0x000000000000794d */ /* 0x000fea0003800000 */
        .weak           $__internal_1_$__cuda_sm3x_div_rn_noftz_f32_slowpath
        .type           $__internal_1_$__cuda_sm3x_div_rn_noftz_f32_slowpath,@function
        .size           $__internal_1_$__cuda_sm3x_div_rn_noftz_f32_slowpath,(.L_x_39 - $__internal_1_$__cuda_sm3x_div_rn_noftz_f32_slowpath)
$__internal_1_$__cuda_sm3x_div_rn_noftz_f32_slowpath:
[----:B------:R-:W-:Y:S01]  /*0510*/  SHF.R.U32.HI R11, RZ, 0x17, R2 ;  /* 0x00000017ff0b7819 */ /* 0x000fe20000011602 */
[----:B------:R-:W-:Y:S01]  /*0520*/  BSSY.RECONVERGENT B1, `(.L_x_26) ;  /* 0x0000064000017945 */ /* 0x000fe20003800200 */
[----:B------:R-:W-:Y:S01]  /*0530*/  SHF.R.U32.HI R0, RZ, 0x17, R3 ;  /* 0x00000017ff007819 */ /* 0x000fe20000011603 */
[----:B------:R-:W-:Y:S01]  /*0540*/  IMAD.MOV.U32 R12, RZ, RZ, 0x437f0000 ;  /* 0x437f0000ff0c7424 */ /* 0x000fe200078e00ff */
[----:B------:R-:W-:Y:S02]  /*0550*/  LOP3.LUT R11, R11, 0xff, RZ, 0xc0, !PT ;  /* 0x000000ff0b0b7812 */ /* 0x000fe400078ec0ff */
[----:B------:R-:W-:-:S03]  /*0560*/  LOP3.LUT R16, R0, 0xff, RZ, 0xc0, !PT ;  /* 0x000000ff00107812 */ /* 0x000fc600078ec0ff */
[----:B------:R-:W-:Y:S01]  /*0570*/  VIADD R13, R11, 0xffffffff ;  /* 0xffffffff0b0d7836 */ /* 0x000fe20000000000 */
[----:B------:R-:W-:-:S04]  /*0580*/  IADD3 R14, PT, PT, R16, -0x1, RZ ;  /* 0xffffffff100e7810 */ /* 0x000fc80007ffe0ff */
        /* <DEDUP_REMOVED lines=23> */
[----:B------:R-:W-:Y:S01]  /*0700*/  @P0 IMAD.MOV.U32 R10, RZ, RZ, RZ ;  /* 0x000000ffff0a0224 */ /* 0x000fe200078e00ff */
[----:B------:R-:W-:Y:S01]  /*0710*/  @!P0 MOV R10, 0xffffffc0 ;  /* 0xffffffc0000a8802 */ /* 0x000fe20000000f00 */
[----:B------:R-:W-:Y:S01]  /*0720*/  @!P0 FFMA R3, R3, 1.84467440737095516160e+19, RZ ;  /* 0x5f80000003038823 */ /* 0x000fe200000000ff */
[----:B------:R-:W-:-:S03]  /*0730*/  @!P1 FFMA R12, R0, 1.84467440737095516160e+19, RZ ;  /* 0x5f800000000c9823 */ /* 0x000fc600000000ff */
[----:B------:R-:W-:-:S07]  /*0740*/  @!P1 VIADD R10, R10, 0x40 ;  /* 0x000000400a0a9836 */ /* 0x000fce0000000000 */
.L_x_27:
        /* <DEDUP_REMOVED lines=17> */
[----:B------:R-:W-:-:S04]  /*0860*/  LOP3.LUT R11, R11, 0xff, RZ, 0xc0, !PT ;  /* 0x000000ff0b0b7812 */ /* 0x000fc800078ec0ff */
[----:B------:R-:W-:-:S05]  /*0870*/  IADD3 R14, PT, PT, R11, R13, RZ ;  /* 0x0000000d0b0e7210 */ /* 0x000fca0007ffe0ff */
        /* <DEDUP_REMOVED lines=10> */
[CC--:B------:R-:W-:Y:S01]  /*0920*/  FFMA.RZ R10, R3.reuse, R15.reuse, R16 ;  /* 0x0000000f030a7223 */ /* 0x0c0fe2000000c010 */
[C---:B------:R-:W-:Y:S01]  /*0930*/  VIADD R12, R14.reuse, 0x20 ;  /* 0x000000200e0c7836 */ /* 0x040fe20000000000 */
[C---:B------:R-:W-:Y:S01]  /*0940*/  ISETP.NE.AND P2, PT, R14.reuse, RZ, PT ;  /* 0x000000ff0e00720c */ /* 0x040fe20003f45270 */
[----:B------:R-:W-:Y:S01]  /*0950*/  IMAD.MOV R13, RZ, RZ, -R14 ;  /* 0x000000ffff0d7224 */ /* 0x000fe200078e0a0e */
[----:B------:R-:W-:Y:S02]  /*0960*/  ISETP.NE.AND P1, PT, R14, RZ, PT ;  /* 0x000000ff0e00720c */ /* 0x000fe40003f25270 */
[----:B------:R-:W-:Y:S01]  /*0970*/  LOP3.LUT R11, R10, 0x7fffff, RZ, 0xc0, !PT ;  /* 0x007fffff0a0b7812 */ /* 0x000fe200078ec0ff */
[CCC-:B------:R-:W-:Y:S01]  /*0980*/  FFMA.RP R10, R3.reuse, R15.reuse, R16.reuse ;  /* 0x0000000f030a7223 */ /* 0x1c0fe20000008010 */
[----:B------:R-:W-:Y:S02]  /*0990*/  FFMA.RM R3, R3, R15, R16 ;  /* 0x0000000f03037223 */ /* 0x000fe40000004010 */
[----:B------:R-:W-:-:S03]  /*09a0*/  LOP3.LUT R11, R11, 0x800000, RZ, 0xfc, !PT ;  /* 0x008000000b0b7812 */ /* 0x000fc600078efcff */
        /* <DEDUP_REMOVED lines=13> */
.L_x_34:
[----:B------:R-:W-:-:S04]  /*0a80*/  LOP3.LUT R0, R0, 0x80000000, RZ, 0xc0, !PT ;  /* 0x8000000000007812 */ /* 0x000fc800078ec0ff */
[----:B------:R-:W-:Y:S01]  /*0a90*/  LOP3.LUT R0, R0, 0x7f800000, RZ, 0xfc, !PT ;  /* 0x7f80000000007812 */ /* 0x000fe200078efcff */
[----:B------:R-:W-:Y:S06]  /*0aa0*/  BRA `(.L_x_35) ;  /* 0x0000000000047947 */ /* 0x000fec0003800000 */
.L_x_33:
[----:B------:R-:W-:-:S07]  /*0ab0*/  LEA R0, R13, R0, 0x17 ;  /* 0x000000000d007211 */ /* 0x000fce00078eb8ff */
.L_x_35:
[----:B------:R-:W-:Y:S05]  /*0ac0*/  BSYNC.RECONVERGENT B2 ;  /* 0x0000000000027941 */ /* 0x000fea0003800200 */
.L_x_32:
[----:B------:R-:W-:Y:S05]  /*0ad0*/  BRA `(.L_x_36) ;  /* 0x0000000000207947 */ /* 0x000fea0003800000 */
.L_x_31:
[----:B------:R-:W-:-:S04]  /*0ae0*/  LOP3.LUT R0, R12, 0x80000000, R3, 0x48, !PT ;  /* 0x800000000c007812 */ /* 0x000fc800078e4803 */
[----:B------:R-:W-:Y:S01]  /*0af0*/  LOP3.LUT R0, R0, 0x7f800000, RZ, 0xfc, !PT ;  /* 0x7f80000000007812 */ /* 0x000fe200078efcff */
[----:B------:R-:W-:Y:S06]  /*0b00*/  BRA `(.L_x_36) ;  /* 0x0000000000147947 */ /* 0x000fec0003800000 */
.L_x_30:
[----:B------:R-:W-:Y:S01]  /*0b10*/  LOP3.LUT R0, R12, 0x80000000, R3, 0x48, !PT ;  /* 0x800000000c007812 */ /* 0x000fe200078e4803 */
[----:B------:R-:W-:Y:S06]  /*0b20*/  BRA `(.L_x_36) ;  /* 0x00000000000c7947 */ /* 0x000fec0003800000 */
.L_x_29:
[----:B------:R-:W0:Y:S01]  /*0b30*/  MUFU.RSQ R0, -QNAN ;  /* 0xffc0000000007908 */ /* 0x000e220000001400 */
[----:B------:R-:W-:Y:S05]  /*0b40*/  BRA `(.L_x_36) ;  /* 0x0000000000047947 */ /* 0x000fea0003800000 */
.L_x_28:
[----:B------:R-:W-:-:S07]  /*0b50*/  FADD.FTZ R0, R3, R0 ;  /* 0x0000000003007221 */ /* 0x000fce0000010000 */
.L_x_36:
[----:B------:R-:W-:Y:S05]  /*0b60*/  BSYNC.RECONVERGENT B1 ;  /* 0x0000000000017941 */ /* 0x000fea0003800200 */
.L_x_26:
[----:B------:R-:W-:Y:S02]  /*0b70*/  IMAD.MOV.U32 R10, RZ, RZ, R8 ;  /* 0x000000ffff0a7224 */ /* 0x000fe400078e0008 */
[----:B------:R-:W-:-:S04]  /*0b80*/  IMAD.MOV.U32 R11, RZ, RZ, 0x0 ;  /* 0x00000000ff0b7424 */ /* 0x000fc800078e00ff */
[----:B0-----:R-:W-:Y:S05]  /*0b90*/  RET.REL.NODEC R10 `(hwc_uint8_to_nchw_float32_kernel) ;  /* 0xfffffff40a187950 */ /* 0x001fea0003c3ffff */
.L_x_37:
        /* <DEDUP_REMOVED lines=14> */
.L_x_39:


//--------------------- .nv.shared.reserved.0     --------------------------
	.section	.nv.shared.reserved.0,"aw",@nobits
	.weak		__nv_reservedSMEM_offset_0_alias
	.size		__nv_reservedSMEM_offset_0_alias, 0, 64
	.other		__nv_reservedSMEM_offset_0_alias,@"STO_CUDA_RESERVED_SHARED STV_DEFAULT"
__nv_reservedSMEM_offset_0_alias:
	.zero		0
	.zero		64


//--------------------- .nv.constant0.nchw_float32_to_hwc4_uint8_kernel --------------------------
	.section	.nv.constant0.nchw_float32_to_hwc4_uint8_kernel,"a",@progbits
	.sectionflags	@""
	.align	4
.nv.constant0.nchw_float32_to_hwc4_uint8_kernel:
	.zero		940


//--------------------- .nv.constant0.hwc4_uint8_to_nchw_float32_kernel --------------------------
	.section	.nv.constant0.hwc4_uint8_to_nchw_float32_kernel,"a",@progbits
	.sectionflags	@""
	.align	4
.nv.constant0.hwc4_uint8_to_nchw_float32_kernel:
	.zero		936


//--------------------- .nv.constant0.nchw_float32_to_hwc_uint8_kernel --------------------------
	.section	.nv.constant0.nchw_float32_to_hwc_uint8_kernel,"a",@progbits
	.sectionflags	@""
	.align	4
.nv.constant0.nchw_float32_to_hwc_uint8_kernel:
	.zero		924


//--------------------- .nv.constant0.hwc_uint8_to_nchw_float32_kernel --------------------------
	.section	.nv.constant0.hwc_uint8_to_nchw_float32_kernel,"a",@progbits
	.sectionflags	@""
	.align	4
.nv.constant0.hwc_uint8_to_nchw_float32_kernel:
	.zero		924


//--------------------- SYMBOLS --------------------------

	.type		.nv.reservedSmem.offset0,@object
	.size		.nv.reservedSmem.offset0,0x4
